//
// Generated by NVIDIA NVVM Compiler
//
// Compiler Build ID: CL-36424714
// Cuda compilation tools, release 13.0, V13.0.88
// Based on NVVM 20.0.0
//

.version 9.0
.target sm_100
.address_size 64

	// .globl	_Z12add_M_Kernel7Array1Di
.extern .func  (.param .b32 func_retval0) vprintf
(
	.param .b64 vprintf_param_0,
	.param .b64 vprintf_param_1
)
;
.global .align 1 .b8 $str[2] = {91};
.global .align 1 .b8 $str$1[5] = {37, 100, 44, 32};
.global .align 1 .b8 $str$2[3] = {37, 100};
.global .align 1 .b8 $str$3[3] = {93, 10};
.global .align 1 .b8 $str$4[18] = {65, 114, 114, 97, 121, 49, 68, 46, 108, 101, 110, 32, 61, 32, 37, 100, 10};
.global .align 1 .b8 $str$5[15] = {65, 114, 114, 97, 121, 49, 68, 46, 97, 114, 114, 32, 61, 32};
.global .align 1 .b8 $str$6[73] = {10, 45, 45, 45, 32, 83, 84, 65, 82, 84, 32, 95, 95, 103, 108, 111, 98, 97, 108, 95, 95, 32, 118, 111, 105, 100, 32, 97, 100, 100, 95, 77, 95, 75, 101, 114, 110, 101, 108, 40, 65, 114, 114, 97, 121, 49, 68, 32, 97, 114, 114, 49, 68, 44, 32, 105, 110, 116, 32, 77, 41, 32, 83, 84, 65, 82, 84, 32, 45, 45, 45, 10};
.global .align 1 .b8 $str$7[69] = {45, 45, 45, 32, 69, 78, 68, 32, 95, 95, 103, 108, 111, 98, 97, 108, 95, 95, 32, 118, 111, 105, 100, 32, 97, 100, 100, 95, 77, 95, 75, 101, 114, 110, 101, 108, 40, 65, 114, 114, 97, 121, 49, 68, 32, 97, 114, 114, 49, 68, 44, 32, 105, 110, 116, 32, 77, 41, 32, 69, 78, 68, 32, 45, 45, 45, 10, 10};

.visible .entry _Z12add_M_Kernel7Array1Di(
	.param .align 8 .b8 _Z12add_M_Kernel7Array1Di_param_0[16],
	.param .u32 _Z12add_M_Kernel7Array1Di_param_1
)
{
	.local .align 8 .b8 	__local_depot0[24];
	.reg .b64 	%SP;
	.reg .b64 	%SPL;
	.reg .pred 	%p<28>;
	.reg .b32 	%r<328>;
	.reg .b64 	%rd<106>;

	mov.u64 	%SPL, __local_depot0;
	cvta.local.u64 	%SP, %SPL;
	ld.param.u32 	%r1, [_Z12add_M_Kernel7Array1Di_param_0+8];
	ld.param.u64 	%rd23, [_Z12add_M_Kernel7Array1Di_param_0];
	ld.param.u32 	%r48, [_Z12add_M_Kernel7Array1Di_param_1];
	add.u64 	%rd24, %SP, 16;
	add.u64 	%rd25, %SPL, 16;
	cvta.to.global.u64 	%rd1, %rd23;
	mov.u64 	%rd26, $str$6;
	cvta.global.u64 	%rd27, %rd26;
	{ // callseq 0, 0
	.param .b64 param0;
	st.param.b64 	[param0], %rd27;
	.param .b64 param1;
	st.param.b64 	[param1], 0;
	.param .b32 retval0;
	call.uni (retval0), 
	vprintf, 
	(
	param0, 
	param1
	);
	ld.param.b32 	%r49, [retval0];
	} // callseq 0
	st.local.u32 	[%rd25], %r1;
	mov.u64 	%rd28, $str$4;
	cvta.global.u64 	%rd29, %rd28;
	{ // callseq 1, 0
	.param .b64 param0;
	st.param.b64 	[param0], %rd29;
	.param .b64 param1;
	st.param.b64 	[param1], %rd24;
	.param .b32 retval0;
	call.uni (retval0), 
	vprintf, 
	(
	param0, 
	param1
	);
	ld.param.b32 	%r51, [retval0];
	} // callseq 1
	mov.u64 	%rd30, $str$5;
	cvta.global.u64 	%rd31, %rd30;
	{ // callseq 2, 0
	.param .b64 param0;
	st.param.b64 	[param0], %rd31;
	.param .b64 param1;
	st.param.b64 	[param1], 0;
	.param .b32 retval0;
	call.uni (retval0), 
	vprintf, 
	(
	param0, 
	param1
	);
	ld.param.b32 	%r53, [retval0];
	} // callseq 2
	mov.u64 	%rd32, $str;
	cvta.global.u64 	%rd33, %rd32;
	{ // callseq 3, 0
	.param .b64 param0;
	st.param.b64 	[param0], %rd33;
	.param .b64 param1;
	st.param.b64 	[param1], 0;
	.param .b32 retval0;
	call.uni (retval0), 
	vprintf, 
	(
	param0, 
	param1
	);
	ld.param.b32 	%r55, [retval0];
	} // callseq 3
	add.s32 	%r2, %r1, -1;
	setp.lt.s32 	%p1, %r1, 2;
	@%p1 bra 	$L__BB0_13;
	add.s32 	%r58, %r1, -2;
	setp.lt.u32 	%p2, %r58, 15;
	mov.b32 	%r315, 0;
	@%p2 bra 	$L__BB0_4;
	and.b32  	%r315, %r2, -16;
	neg.s32 	%r313, %r315;
	add.s64 	%rd100, %rd1, 32;
	add.u64 	%rd34, %SP, 0;
	mov.u64 	%rd36, $str$1;
$L__BB0_3:
	.pragma "nounroll";
	ld.global.u32 	%r60, [%rd100+-32];
	cvta.to.local.u64 	%rd35, %rd34;
	st.local.u32 	[%rd35], %r60;
	cvta.global.u64 	%rd37, %rd36;
	{ // callseq 4, 0
	.param .b64 param0;
	st.param.b64 	[param0], %rd37;
	.param .b64 param1;
	st.param.b64 	[param1], %rd34;
	.param .b32 retval0;
	call.uni (retval0), 
	vprintf, 
	(
	param0, 
	param1
	);
	ld.param.b32 	%r61, [retval0];
	} // callseq 4
	ld.global.u32 	%r63, [%rd100+-28];
	st.local.u32 	[%rd35], %r63;
	{ // callseq 5, 0
	.param .b64 param0;
	st.param.b64 	[param0], %rd37;
	.param .b64 param1;
	st.param.b64 	[param1], %rd34;
	.param .b32 retval0;
	call.uni (retval0), 
	vprintf, 
	(
	param0, 
	param1
	);
	ld.param.b32 	%r64, [retval0];
	} // callseq 5
	ld.global.u32 	%r66, [%rd100+-24];
	st.local.u32 	[%rd35], %r66;
	{ // callseq 6, 0
	.param .b64 param0;
	st.param.b64 	[param0], %rd37;
	.param .b64 param1;
	st.param.b64 	[param1], %rd34;
	.param .b32 retval0;
	call.uni (retval0), 
	vprintf, 
	(
	param0, 
	param1
	);
	ld.param.b32 	%r67, [retval0];
	} // callseq 6
	ld.global.u32 	%r69, [%rd100+-20];
	st.local.u32 	[%rd35], %r69;
	{ // callseq 7, 0
	.param .b64 param0;
	st.param.b64 	[param0], %rd37;
	.param .b64 param1;
	st.param.b64 	[param1], %rd34;
	.param .b32 retval0;
	call.uni (retval0), 
	vprintf, 
	(
	param0, 
	param1
	);
	ld.param.b32 	%r70, [retval0];
	} // callseq 7
	ld.global.u32 	%r72, [%rd100+-16];
	st.local.u32 	[%rd35], %r72;
	{ // callseq 8, 0
	.param .b64 param0;
	st.param.b64 	[param0], %rd37;
	.param .b64 param1;
	st.param.b64 	[param1], %rd34;
	.param .b32 retval0;
	call.uni (retval0), 
	vprintf, 
	(
	param0, 
	param1
	);
	ld.param.b32 	%r73, [retval0];
	} // callseq 8
	ld.global.u32 	%r75, [%rd100+-12];
	st.local.u32 	[%rd35], %r75;
	{ // callseq 9, 0
	.param .b64 param0;
	st.param.b64 	[param0], %rd37;
	.param .b64 param1;
	st.param.b64 	[param1], %rd34;
	.param .b32 retval0;
	call.uni (retval0), 
	vprintf, 
	(
	param0, 
	param1
	);
	ld.param.b32 	%r76, [retval0];
	} // callseq 9
	ld.global.u32 	%r78, [%rd100+-8];
	st.local.u32 	[%rd35], %r78;
	{ // callseq 10, 0
	.param .b64 param0;
	st.param.b64 	[param0], %rd37;
	.param .b64 param1;
	st.param.b64 	[param1], %rd34;
	.param .b32 retval0;
	call.uni (retval0), 
	vprintf, 
	(
	param0, 
	param1
	);
	ld.param.b32 	%r79, [retval0];
	} // callseq 10
	ld.global.u32 	%r81, [%rd100+-4];
	st.local.u32 	[%rd35], %r81;
	{ // callseq 11, 0
	.param .b64 param0;
	st.param.b64 	[param0], %rd37;
	.param .b64 param1;
	st.param.b64 	[param1], %rd34;
	.param .b32 retval0;
	call.uni (retval0), 
	vprintf, 
	(
	param0, 
	param1
	);
	ld.param.b32 	%r82, [retval0];
	} // callseq 11
	ld.global.u32 	%r84, [%rd100];
	st.local.u32 	[%rd35], %r84;
	{ // callseq 12, 0
	.param .b64 param0;
	st.param.b64 	[param0], %rd37;
	.param .b64 param1;
	st.param.b64 	[param1], %rd34;
	.param .b32 retval0;
	call.uni (retval0), 
	vprintf, 
	(
	param0, 
	param1
	);
	ld.param.b32 	%r85, [retval0];
	} // callseq 12
	ld.global.u32 	%r87, [%rd100+4];
	st.local.u32 	[%rd35], %r87;
	{ // callseq 13, 0
	.param .b64 param0;
	st.param.b64 	[param0], %rd37;
	.param .b64 param1;
	st.param.b64 	[param1], %rd34;
	.param .b32 retval0;
	call.uni (retval0), 
	vprintf, 
	(
	param0, 
	param1
	);
	ld.param.b32 	%r88, [retval0];
	} // callseq 13
	ld.global.u32 	%r90, [%rd100+8];
	st.local.u32 	[%rd35], %r90;
	{ // callseq 14, 0
	.param .b64 param0;
	st.param.b64 	[param0], %rd37;
	.param .b64 param1;
	st.param.b64 	[param1], %rd34;
	.param .b32 retval0;
	call.uni (retval0), 
	vprintf, 
	(
	param0, 
	param1
	);
	ld.param.b32 	%r91, [retval0];
	} // callseq 14
	ld.global.u32 	%r93, [%rd100+12];
	st.local.u32 	[%rd35], %r93;
	{ // callseq 15, 0
	.param .b64 param0;
	st.param.b64 	[param0], %rd37;
	.param .b64 param1;
	st.param.b64 	[param1], %rd34;
	.param .b32 retval0;
	call.uni (retval0), 
	vprintf, 
	(
	param0, 
	param1
	);
	ld.param.b32 	%r94, [retval0];
	} // callseq 15
	ld.global.u32 	%r96, [%rd100+16];
	st.local.u32 	[%rd35], %r96;
	{ // callseq 16, 0
	.param .b64 param0;
	st.param.b64 	[param0], %rd37;
	.param .b64 param1;
	st.param.b64 	[param1], %rd34;
	.param .b32 retval0;
	call.uni (retval0), 
	vprintf, 
	(
	param0, 
	param1
	);
	ld.param.b32 	%r97, [retval0];
	} // callseq 16
	ld.global.u32 	%r99, [%rd100+20];
	st.local.u32 	[%rd35], %r99;
	{ // callseq 17, 0
	.param .b64 param0;
	st.param.b64 	[param0], %rd37;
	.param .b64 param1;
	st.param.b64 	[param1], %rd34;
	.param .b32 retval0;
	call.uni (retval0), 
	vprintf, 
	(
	param0, 
	param1
	);
	ld.param.b32 	%r100, [retval0];
	} // callseq 17
	ld.global.u32 	%r102, [%rd100+24];
	st.local.u32 	[%rd35], %r102;
	{ // callseq 18, 0
	.param .b64 param0;
	st.param.b64 	[param0], %rd37;
	.param .b64 param1;
	st.param.b64 	[param1], %rd34;
	.param .b32 retval0;
	call.uni (retval0), 
	vprintf, 
	(
	param0, 
	param1
	);
	ld.param.b32 	%r103, [retval0];
	} // callseq 18
	ld.global.u32 	%r105, [%rd100+28];
	st.local.u32 	[%rd35], %r105;
	{ // callseq 19, 0
	.param .b64 param0;
	st.param.b64 	[param0], %rd37;
	.param .b64 param1;
	st.param.b64 	[param1], %rd34;
	.param .b32 retval0;
	call.uni (retval0), 
	vprintf, 
	(
	param0, 
	param1
	);
	ld.param.b32 	%r106, [retval0];
	} // callseq 19
	add.s32 	%r313, %r313, 16;
	add.s64 	%rd100, %rd100, 64;
	setp.ne.s32 	%p3, %r313, 0;
	@%p3 bra 	$L__BB0_3;
$L__BB0_4:
	and.b32  	%r8, %r2, 15;
	setp.eq.s32 	%p4, %r8, 0;
	@%p4 bra 	$L__BB0_13;
	add.u64 	%rd38, %SP, 0;
	add.u64 	%rd5, %SPL, 0;
	and.b32  	%r9, %r2, 7;
	setp.lt.u32 	%p5, %r8, 8;
	@%p5 bra 	$L__BB0_7;
	mul.wide.u32 	%rd39, %r315, 4;
	add.s64 	%rd40, %rd1, %rd39;
	ld.global.u32 	%r108, [%rd40];
	st.local.u32 	[%rd5], %r108;
	mov.u64 	%rd41, $str$1;
	cvta.global.u64 	%rd42, %rd41;
	{ // callseq 20, 0
	.param .b64 param0;
	st.param.b64 	[param0], %rd42;
	.param .b64 param1;
	st.param.b64 	[param1], %rd38;
	.param .b32 retval0;
	call.uni (retval0), 
	vprintf, 
	(
	param0, 
	param1
	);
	ld.param.b32 	%r109, [retval0];
	} // callseq 20
	ld.global.u32 	%r111, [%rd40+4];
	st.local.u32 	[%rd5], %r111;
	{ // callseq 21, 0
	.param .b64 param0;
	st.param.b64 	[param0], %rd42;
	.param .b64 param1;
	st.param.b64 	[param1], %rd38;
	.param .b32 retval0;
	call.uni (retval0), 
	vprintf, 
	(
	param0, 
	param1
	);
	ld.param.b32 	%r112, [retval0];
	} // callseq 21
	ld.global.u32 	%r114, [%rd40+8];
	st.local.u32 	[%rd5], %r114;
	{ // callseq 22, 0
	.param .b64 param0;
	st.param.b64 	[param0], %rd42;
	.param .b64 param1;
	st.param.b64 	[param1], %rd38;
	.param .b32 retval0;
	call.uni (retval0), 
	vprintf, 
	(
	param0, 
	param1
	);
	ld.param.b32 	%r115, [retval0];
	} // callseq 22
	ld.global.u32 	%r117, [%rd40+12];
	st.local.u32 	[%rd5], %r117;
	{ // callseq 23, 0
	.param .b64 param0;
	st.param.b64 	[param0], %rd42;
	.param .b64 param1;
	st.param.b64 	[param1], %rd38;
	.param .b32 retval0;
	call.uni (retval0), 
	vprintf, 
	(
	param0, 
	param1
	);
	ld.param.b32 	%r118, [retval0];
	} // callseq 23
	ld.global.u32 	%r120, [%rd40+16];
	st.local.u32 	[%rd5], %r120;
	{ // callseq 24, 0
	.param .b64 param0;
	st.param.b64 	[param0], %rd42;
	.param .b64 param1;
	st.param.b64 	[param1], %rd38;
	.param .b32 retval0;
	call.uni (retval0), 
	vprintf, 
	(
	param0, 
	param1
	);
	ld.param.b32 	%r121, [retval0];
	} // callseq 24
	ld.global.u32 	%r123, [%rd40+20];
	st.local.u32 	[%rd5], %r123;
	{ // callseq 25, 0
	.param .b64 param0;
	st.param.b64 	[param0], %rd42;
	.param .b64 param1;
	st.param.b64 	[param1], %rd38;
	.param .b32 retval0;
	call.uni (retval0), 
	vprintf, 
	(
	param0, 
	param1
	);
	ld.param.b32 	%r124, [retval0];
	} // callseq 25
	ld.global.u32 	%r126, [%rd40+24];
	st.local.u32 	[%rd5], %r126;
	{ // callseq 26, 0
	.param .b64 param0;
	st.param.b64 	[param0], %rd42;
	.param .b64 param1;
	st.param.b64 	[param1], %rd38;
	.param .b32 retval0;
	call.uni (retval0), 
	vprintf, 
	(
	param0, 
	param1
	);
	ld.param.b32 	%r127, [retval0];
	} // callseq 26
	ld.global.u32 	%r129, [%rd40+28];
	st.local.u32 	[%rd5], %r129;
	{ // callseq 27, 0
	.param .b64 param0;
	st.param.b64 	[param0], %rd42;
	.param .b64 param1;
	st.param.b64 	[param1], %rd38;
	.param .b32 retval0;
	call.uni (retval0), 
	vprintf, 
	(
	param0, 
	param1
	);
	ld.param.b32 	%r130, [retval0];
	} // callseq 27
	add.s32 	%r315, %r315, 8;
$L__BB0_7:
	setp.eq.s32 	%p6, %r9, 0;
	@%p6 bra 	$L__BB0_13;
	and.b32  	%r12, %r2, 3;
	setp.lt.u32 	%p7, %r9, 4;
	@%p7 bra 	$L__BB0_10;
	mul.wide.u32 	%rd44, %r315, 4;
	add.s64 	%rd45, %rd1, %rd44;
	ld.global.u32 	%r132, [%rd45];
	st.local.u32 	[%rd5], %r132;
	mov.u64 	%rd46, $str$1;
	cvta.global.u64 	%rd47, %rd46;
	{ // callseq 28, 0
	.param .b64 param0;
	st.param.b64 	[param0], %rd47;
	.param .b64 param1;
	st.param.b64 	[param1], %rd38;
	.param .b32 retval0;
	call.uni (retval0), 
	vprintf, 
	(
	param0, 
	param1
	);
	ld.param.b32 	%r133, [retval0];
	} // callseq 28
	ld.global.u32 	%r135, [%rd45+4];
	st.local.u32 	[%rd5], %r135;
	{ // callseq 29, 0
	.param .b64 param0;
	st.param.b64 	[param0], %rd47;
	.param .b64 param1;
	st.param.b64 	[param1], %rd38;
	.param .b32 retval0;
	call.uni (retval0), 
	vprintf, 
	(
	param0, 
	param1
	);
	ld.param.b32 	%r136, [retval0];
	} // callseq 29
	ld.global.u32 	%r138, [%rd45+8];
	st.local.u32 	[%rd5], %r138;
	{ // callseq 30, 0
	.param .b64 param0;
	st.param.b64 	[param0], %rd47;
	.param .b64 param1;
	st.param.b64 	[param1], %rd38;
	.param .b32 retval0;
	call.uni (retval0), 
	vprintf, 
	(
	param0, 
	param1
	);
	ld.param.b32 	%r139, [retval0];
	} // callseq 30
	ld.global.u32 	%r141, [%rd45+12];
	st.local.u32 	[%rd5], %r141;
	{ // callseq 31, 0
	.param .b64 param0;
	st.param.b64 	[param0], %rd47;
	.param .b64 param1;
	st.param.b64 	[param1], %rd38;
	.param .b32 retval0;
	call.uni (retval0), 
	vprintf, 
	(
	param0, 
	param1
	);
	ld.param.b32 	%r142, [retval0];
	} // callseq 31
	add.s32 	%r315, %r315, 4;
$L__BB0_10:
	setp.eq.s32 	%p8, %r12, 0;
	@%p8 bra 	$L__BB0_13;
	mul.wide.u32 	%rd49, %r315, 4;
	add.s64 	%rd101, %rd1, %rd49;
	neg.s32 	%r317, %r12;
	mov.u64 	%rd50, $str$1;
$L__BB0_12:
	.pragma "nounroll";
	ld.global.u32 	%r144, [%rd101];
	st.local.u32 	[%rd5], %r144;
	cvta.global.u64 	%rd51, %rd50;
	{ // callseq 32, 0
	.param .b64 param0;
	st.param.b64 	[param0], %rd51;
	.param .b64 param1;
	st.param.b64 	[param1], %rd38;
	.param .b32 retval0;
	call.uni (retval0), 
	vprintf, 
	(
	param0, 
	param1
	);
	ld.param.b32 	%r145, [retval0];
	} // callseq 32
	add.s64 	%rd101, %rd101, 4;
	add.s32 	%r317, %r317, 1;
	setp.ne.s32 	%p9, %r317, 0;
	@%p9 bra 	$L__BB0_12;
$L__BB0_13:
	mul.wide.s32 	%rd53, %r2, 4;
	add.s64 	%rd9, %rd1, %rd53;
	ld.global.u32 	%r147, [%rd9];
	add.u64 	%rd54, %SP, 0;
	add.u64 	%rd55, %SPL, 0;
	st.local.u32 	[%rd55], %r147;
	mov.u64 	%rd56, $str$2;
	cvta.global.u64 	%rd57, %rd56;
	{ // callseq 33, 0
	.param .b64 param0;
	st.param.b64 	[param0], %rd57;
	.param .b64 param1;
	st.param.b64 	[param1], %rd54;
	.param .b32 retval0;
	call.uni (retval0), 
	vprintf, 
	(
	param0, 
	param1
	);
	ld.param.b32 	%r148, [retval0];
	} // callseq 33
	mov.u64 	%rd58, $str$3;
	cvta.global.u64 	%rd59, %rd58;
	{ // callseq 34, 0
	.param .b64 param0;
	st.param.b64 	[param0], %rd59;
	.param .b64 param1;
	st.param.b64 	[param1], 0;
	.param .b32 retval0;
	call.uni (retval0), 
	vprintf, 
	(
	param0, 
	param1
	);
	ld.param.b32 	%r150, [retval0];
	} // callseq 34
	setp.lt.s32 	%p10, %r1, 1;
	@%p10 bra 	$L__BB0_26;
	and.b32  	%r18, %r1, 15;
	setp.lt.u32 	%p11, %r1, 16;
	mov.b32 	%r320, 0;
	@%p11 bra 	$L__BB0_17;
	and.b32  	%r320, %r1, 2147483632;
	neg.s32 	%r318, %r320;
	add.s64 	%rd102, %rd1, 32;
$L__BB0_16:
	.pragma "nounroll";
	ld.global.u32 	%r153, [%rd102+-32];
	add.s32 	%r154, %r153, %r48;
	st.global.u32 	[%rd102+-32], %r154;
	ld.global.u32 	%r155, [%rd102+-28];
	add.s32 	%r156, %r155, %r48;
	st.global.u32 	[%rd102+-28], %r156;
	ld.global.u32 	%r157, [%rd102+-24];
	add.s32 	%r158, %r157, %r48;
	st.global.u32 	[%rd102+-24], %r158;
	ld.global.u32 	%r159, [%rd102+-20];
	add.s32 	%r160, %r159, %r48;
	st.global.u32 	[%rd102+-20], %r160;
	ld.global.u32 	%r161, [%rd102+-16];
	add.s32 	%r162, %r161, %r48;
	st.global.u32 	[%rd102+-16], %r162;
	ld.global.u32 	%r163, [%rd102+-12];
	add.s32 	%r164, %r163, %r48;
	st.global.u32 	[%rd102+-12], %r164;
	ld.global.u32 	%r165, [%rd102+-8];
	add.s32 	%r166, %r165, %r48;
	st.global.u32 	[%rd102+-8], %r166;
	ld.global.u32 	%r167, [%rd102+-4];
	add.s32 	%r168, %r167, %r48;
	st.global.u32 	[%rd102+-4], %r168;
	ld.global.u32 	%r169, [%rd102];
	add.s32 	%r170, %r169, %r48;
	st.global.u32 	[%rd102], %r170;
	ld.global.u32 	%r171, [%rd102+4];
	add.s32 	%r172, %r171, %r48;
	st.global.u32 	[%rd102+4], %r172;
	ld.global.u32 	%r173, [%rd102+8];
	add.s32 	%r174, %r173, %r48;
	st.global.u32 	[%rd102+8], %r174;
	ld.global.u32 	%r175, [%rd102+12];
	add.s32 	%r176, %r175, %r48;
	st.global.u32 	[%rd102+12], %r176;
	ld.global.u32 	%r177, [%rd102+16];
	add.s32 	%r178, %r177, %r48;
	st.global.u32 	[%rd102+16], %r178;
	ld.global.u32 	%r179, [%rd102+20];
	add.s32 	%r180, %r179, %r48;
	st.global.u32 	[%rd102+20], %r180;
	ld.global.u32 	%r181, [%rd102+24];
	add.s32 	%r182, %r181, %r48;
	st.global.u32 	[%rd102+24], %r182;
	ld.global.u32 	%r183, [%rd102+28];
	add.s32 	%r184, %r183, %r48;
	st.global.u32 	[%rd102+28], %r184;
	add.s32 	%r318, %r318, 16;
	add.s64 	%rd102, %rd102, 64;
	setp.ne.s32 	%p12, %r318, 0;
	@%p12 bra 	$L__BB0_16;
$L__BB0_17:
	setp.eq.s32 	%p13, %r18, 0;
	@%p13 bra 	$L__BB0_26;
	and.b32  	%r24, %r1, 7;
	setp.lt.u32 	%p14, %r18, 8;
	@%p14 bra 	$L__BB0_20;
	mul.wide.u32 	%rd60, %r320, 4;
	add.s64 	%rd61, %rd1, %rd60;
	ld.global.u32 	%r185, [%rd61];
	add.s32 	%r186, %r185, %r48;
	st.global.u32 	[%rd61], %r186;
	ld.global.u32 	%r187, [%rd61+4];
	add.s32 	%r188, %r187, %r48;
	st.global.u32 	[%rd61+4], %r188;
	ld.global.u32 	%r189, [%rd61+8];
	add.s32 	%r190, %r189, %r48;
	st.global.u32 	[%rd61+8], %r190;
	ld.global.u32 	%r191, [%rd61+12];
	add.s32 	%r192, %r191, %r48;
	st.global.u32 	[%rd61+12], %r192;
	ld.global.u32 	%r193, [%rd61+16];
	add.s32 	%r194, %r193, %r48;
	st.global.u32 	[%rd61+16], %r194;
	ld.global.u32 	%r195, [%rd61+20];
	add.s32 	%r196, %r195, %r48;
	st.global.u32 	[%rd61+20], %r196;
	ld.global.u32 	%r197, [%rd61+24];
	add.s32 	%r198, %r197, %r48;
	st.global.u32 	[%rd61+24], %r198;
	ld.global.u32 	%r199, [%rd61+28];
	add.s32 	%r200, %r199, %r48;
	st.global.u32 	[%rd61+28], %r200;
	add.s32 	%r320, %r320, 8;
$L__BB0_20:
	setp.eq.s32 	%p15, %r24, 0;
	@%p15 bra 	$L__BB0_26;
	and.b32  	%r27, %r1, 3;
	setp.lt.u32 	%p16, %r24, 4;
	@%p16 bra 	$L__BB0_23;
	mul.wide.u32 	%rd62, %r320, 4;
	add.s64 	%rd63, %rd1, %rd62;
	ld.global.u32 	%r201, [%rd63];
	add.s32 	%r202, %r201, %r48;
	st.global.u32 	[%rd63], %r202;
	ld.global.u32 	%r203, [%rd63+4];
	add.s32 	%r204, %r203, %r48;
	st.global.u32 	[%rd63+4], %r204;
	ld.global.u32 	%r205, [%rd63+8];
	add.s32 	%r206, %r205, %r48;
	st.global.u32 	[%rd63+8], %r206;
	ld.global.u32 	%r207, [%rd63+12];
	add.s32 	%r208, %r207, %r48;
	st.global.u32 	[%rd63+12], %r208;
	add.s32 	%r320, %r320, 4;
$L__BB0_23:
	setp.eq.s32 	%p17, %r27, 0;
	@%p17 bra 	$L__BB0_26;
	mul.wide.u32 	%rd64, %r320, 4;
	add.s64 	%rd103, %rd1, %rd64;
	neg.s32 	%r322, %r27;
$L__BB0_25:
	.pragma "nounroll";
	ld.global.u32 	%r209, [%rd103];
	add.s32 	%r210, %r209, %r48;
	st.global.u32 	[%rd103], %r210;
	add.s64 	%rd103, %rd103, 4;
	add.s32 	%r322, %r322, 1;
	setp.ne.s32 	%p18, %r322, 0;
	@%p18 bra 	$L__BB0_25;
$L__BB0_26:
	setp.lt.s32 	%p19, %r1, 2;
	add.u64 	%rd65, %SP, 8;
	add.u64 	%rd66, %SPL, 8;
	st.local.u32 	[%rd66], %r1;
	mov.u64 	%rd67, $str$4;
	cvta.global.u64 	%rd68, %rd67;
	{ // callseq 35, 0
	.param .b64 param0;
	st.param.b64 	[param0], %rd68;
	.param .b64 param1;
	st.param.b64 	[param1], %rd65;
	.param .b32 retval0;
	call.uni (retval0), 
	vprintf, 
	(
	param0, 
	param1
	);
	ld.param.b32 	%r211, [retval0];
	} // callseq 35
	mov.u64 	%rd69, $str$5;
	cvta.global.u64 	%rd70, %rd69;
	{ // callseq 36, 0
	.param .b64 param0;
	st.param.b64 	[param0], %rd70;
	.param .b64 param1;
	st.param.b64 	[param1], 0;
	.param .b32 retval0;
	call.uni (retval0), 
	vprintf, 
	(
	param0, 
	param1
	);
	ld.param.b32 	%r213, [retval0];
	} // callseq 36
	mov.u64 	%rd71, $str;
	cvta.global.u64 	%rd72, %rd71;
	{ // callseq 37, 0
	.param .b64 param0;
	st.param.b64 	[param0], %rd72;
	.param .b64 param1;
	st.param.b64 	[param1], 0;
	.param .b32 retval0;
	call.uni (retval0), 
	vprintf, 
	(
	param0, 
	param1
	);
	ld.param.b32 	%r215, [retval0];
	} // callseq 37
	@%p19 bra 	$L__BB0_39;
	add.s32 	%r218, %r1, -2;
	and.b32  	%r33, %r2, 15;
	setp.lt.u32 	%p20, %r218, 15;
	mov.b32 	%r325, 0;
	@%p20 bra 	$L__BB0_30;
	and.b32  	%r325, %r2, -16;
	neg.s32 	%r323, %r325;
	add.s64 	%rd104, %rd1, 32;
	mov.u64 	%rd75, $str$1;
$L__BB0_29:
	.pragma "nounroll";
	ld.global.u32 	%r219, [%rd104+-32];
	cvta.to.local.u64 	%rd74, %rd54;
	st.local.u32 	[%rd74], %r219;
	cvta.global.u64 	%rd76, %rd75;
	{ // callseq 38, 0
	.param .b64 param0;
	st.param.b64 	[param0], %rd76;
	.param .b64 param1;
	st.param.b64 	[param1], %rd54;
	.param .b32 retval0;
	call.uni (retval0), 
	vprintf, 
	(
	param0, 
	param1
	);
	ld.param.b32 	%r220, [retval0];
	} // callseq 38
	ld.global.u32 	%r222, [%rd104+-28];
	st.local.u32 	[%rd74], %r222;
	{ // callseq 39, 0
	.param .b64 param0;
	st.param.b64 	[param0], %rd76;
	.param .b64 param1;
	st.param.b64 	[param1], %rd54;
	.param .b32 retval0;
	call.uni (retval0), 
	vprintf, 
	(
	param0, 
	param1
	);
	ld.param.b32 	%r223, [retval0];
	} // callseq 39
	ld.global.u32 	%r225, [%rd104+-24];
	st.local.u32 	[%rd74], %r225;
	{ // callseq 40, 0
	.param .b64 param0;
	st.param.b64 	[param0], %rd76;
	.param .b64 param1;
	st.param.b64 	[param1], %rd54;
	.param .b32 retval0;
	call.uni (retval0), 
	vprintf, 
	(
	param0, 
	param1
	);
	ld.param.b32 	%r226, [retval0];
	} // callseq 40
	ld.global.u32 	%r228, [%rd104+-20];
	st.local.u32 	[%rd74], %r228;
	{ // callseq 41, 0
	.param .b64 param0;
	st.param.b64 	[param0], %rd76;
	.param .b64 param1;
	st.param.b64 	[param1], %rd54;
	.param .b32 retval0;
	call.uni (retval0), 
	vprintf, 
	(
	param0, 
	param1
	);
	ld.param.b32 	%r229, [retval0];
	} // callseq 41
	ld.global.u32 	%r231, [%rd104+-16];
	st.local.u32 	[%rd74], %r231;
	{ // callseq 42, 0
	.param .b64 param0;
	st.param.b64 	[param0], %rd76;
	.param .b64 param1;
	st.param.b64 	[param1], %rd54;
	.param .b32 retval0;
	call.uni (retval0), 
	vprintf, 
	(
	param0, 
	param1
	);
	ld.param.b32 	%r232, [retval0];
	} // callseq 42
	ld.global.u32 	%r234, [%rd104+-12];
	st.local.u32 	[%rd74], %r234;
	{ // callseq 43, 0
	.param .b64 param0;
	st.param.b64 	[param0], %rd76;
	.param .b64 param1;
	st.param.b64 	[param1], %rd54;
	.param .b32 retval0;
	call.uni (retval0), 
	vprintf, 
	(
	param0, 
	param1
	);
	ld.param.b32 	%r235, [retval0];
	} // callseq 43
	ld.global.u32 	%r237, [%rd104+-8];
	st.local.u32 	[%rd74], %r237;
	{ // callseq 44, 0
	.param .b64 param0;
	st.param.b64 	[param0], %rd76;
	.param .b64 param1;
	st.param.b64 	[param1], %rd54;
	.param .b32 retval0;
	call.uni (retval0), 
	vprintf, 
	(
	param0, 
	param1
	);
	ld.param.b32 	%r238, [retval0];
	} // callseq 44
	ld.global.u32 	%r240, [%rd104+-4];
	st.local.u32 	[%rd74], %r240;
	{ // callseq 45, 0
	.param .b64 param0;
	st.param.b64 	[param0], %rd76;
	.param .b64 param1;
	st.param.b64 	[param1], %rd54;
	.param .b32 retval0;
	call.uni (retval0), 
	vprintf, 
	(
	param0, 
	param1
	);
	ld.param.b32 	%r241, [retval0];
	} // callseq 45
	ld.global.u32 	%r243, [%rd104];
	st.local.u32 	[%rd74], %r243;
	{ // callseq 46, 0
	.param .b64 param0;
	st.param.b64 	[param0], %rd76;
	.param .b64 param1;
	st.param.b64 	[param1], %rd54;
	.param .b32 retval0;
	call.uni (retval0), 
	vprintf, 
	(
	param0, 
	param1
	);
	ld.param.b32 	%r244, [retval0];
	} // callseq 46
	ld.global.u32 	%r246, [%rd104+4];
	st.local.u32 	[%rd74], %r246;
	{ // callseq 47, 0
	.param .b64 param0;
	st.param.b64 	[param0], %rd76;
	.param .b64 param1;
	st.param.b64 	[param1], %rd54;
	.param .b32 retval0;
	call.uni (retval0), 
	vprintf, 
	(
	param0, 
	param1
	);
	ld.param.b32 	%r247, [retval0];
	} // callseq 47
	ld.global.u32 	%r249, [%rd104+8];
	st.local.u32 	[%rd74], %r249;
	{ // callseq 48, 0
	.param .b64 param0;
	st.param.b64 	[param0], %rd76;
	.param .b64 param1;
	st.param.b64 	[param1], %rd54;
	.param .b32 retval0;
	call.uni (retval0), 
	vprintf, 
	(
	param0, 
	param1
	);
	ld.param.b32 	%r250, [retval0];
	} // callseq 48
	ld.global.u32 	%r252, [%rd104+12];
	st.local.u32 	[%rd74], %r252;
	{ // callseq 49, 0
	.param .b64 param0;
	st.param.b64 	[param0], %rd76;
	.param .b64 param1;
	st.param.b64 	[param1], %rd54;
	.param .b32 retval0;
	call.uni (retval0), 
	vprintf, 
	(
	param0, 
	param1
	);
	ld.param.b32 	%r253, [retval0];
	} // callseq 49
	ld.global.u32 	%r255, [%rd104+16];
	st.local.u32 	[%rd74], %r255;
	{ // callseq 50, 0
	.param .b64 param0;
	st.param.b64 	[param0], %rd76;
	.param .b64 param1;
	st.param.b64 	[param1], %rd54;
	.param .b32 retval0;
	call.uni (retval0), 
	vprintf, 
	(
	param0, 
	param1
	);
	ld.param.b32 	%r256, [retval0];
	} // callseq 50
	ld.global.u32 	%r258, [%rd104+20];
	st.local.u32 	[%rd74], %r258;
	{ // callseq 51, 0
	.param .b64 param0;
	st.param.b64 	[param0], %rd76;
	.param .b64 param1;
	st.param.b64 	[param1], %rd54;
	.param .b32 retval0;
	call.uni (retval0), 
	vprintf, 
	(
	param0, 
	param1
	);
	ld.param.b32 	%r259, [retval0];
	} // callseq 51
	ld.global.u32 	%r261, [%rd104+24];
	st.local.u32 	[%rd74], %r261;
	{ // callseq 52, 0
	.param .b64 param0;
	st.param.b64 	[param0], %rd76;
	.param .b64 param1;
	st.param.b64 	[param1], %rd54;
	.param .b32 retval0;
	call.uni (retval0), 
	vprintf, 
	(
	param0, 
	param1
	);
	ld.param.b32 	%r262, [retval0];
	} // callseq 52
	ld.global.u32 	%r264, [%rd104+28];
	st.local.u32 	[%rd74], %r264;
	{ // callseq 53, 0
	.param .b64 param0;
	st.param.b64 	[param0], %rd76;
	.param .b64 param1;
	st.param.b64 	[param1], %rd54;
	.param .b32 retval0;
	call.uni (retval0), 
	vprintf, 
	(
	param0, 
	param1
	);
	ld.param.b32 	%r265, [retval0];
	} // callseq 53
	add.s32 	%r323, %r323, 16;
	add.s64 	%rd104, %rd104, 64;
	setp.ne.s32 	%p21, %r323, 0;
	@%p21 bra 	$L__BB0_29;
$L__BB0_30:
	setp.eq.s32 	%p22, %r33, 0;
	@%p22 bra 	$L__BB0_39;
	add.u64 	%rd77, %SP, 0;
	add.u64 	%rd19, %SPL, 0;
	and.b32  	%r39, %r2, 7;
	setp.lt.u32 	%p23, %r33, 8;
	@%p23 bra 	$L__BB0_33;
	mul.wide.u32 	%rd78, %r325, 4;
	add.s64 	%rd79, %rd1, %rd78;
	ld.global.u32 	%r267, [%rd79];
	st.local.u32 	[%rd19], %r267;
	mov.u64 	%rd80, $str$1;
	cvta.global.u64 	%rd81, %rd80;
	{ // callseq 54, 0
	.param .b64 param0;
	st.param.b64 	[param0], %rd81;
	.param .b64 param1;
	st.param.b64 	[param1], %rd77;
	.param .b32 retval0;
	call.uni (retval0), 
	vprintf, 
	(
	param0, 
	param1
	);
	ld.param.b32 	%r268, [retval0];
	} // callseq 54
	ld.global.u32 	%r270, [%rd79+4];
	st.local.u32 	[%rd19], %r270;
	{ // callseq 55, 0
	.param .b64 param0;
	st.param.b64 	[param0], %rd81;
	.param .b64 param1;
	st.param.b64 	[param1], %rd77;
	.param .b32 retval0;
	call.uni (retval0), 
	vprintf, 
	(
	param0, 
	param1
	);
	ld.param.b32 	%r271, [retval0];
	} // callseq 55
	ld.global.u32 	%r273, [%rd79+8];
	st.local.u32 	[%rd19], %r273;
	{ // callseq 56, 0
	.param .b64 param0;
	st.param.b64 	[param0], %rd81;
	.param .b64 param1;
	st.param.b64 	[param1], %rd77;
	.param .b32 retval0;
	call.uni (retval0), 
	vprintf, 
	(
	param0, 
	param1
	);
	ld.param.b32 	%r274, [retval0];
	} // callseq 56
	ld.global.u32 	%r276, [%rd79+12];
	st.local.u32 	[%rd19], %r276;
	{ // callseq 57, 0
	.param .b64 param0;
	st.param.b64 	[param0], %rd81;
	.param .b64 param1;
	st.param.b64 	[param1], %rd77;
	.param .b32 retval0;
	call.uni (retval0), 
	vprintf, 
	(
	param0, 
	param1
	);
	ld.param.b32 	%r277, [retval0];
	} // callseq 57
	ld.global.u32 	%r279, [%rd79+16];
	st.local.u32 	[%rd19], %r279;
	{ // callseq 58, 0
	.param .b64 param0;
	st.param.b64 	[param0], %rd81;
	.param .b64 param1;
	st.param.b64 	[param1], %rd77;
	.param .b32 retval0;
	call.uni (retval0), 
	vprintf, 
	(
	param0, 
	param1
	);
	ld.param.b32 	%r280, [retval0];
	} // callseq 58
	ld.global.u32 	%r282, [%rd79+20];
	st.local.u32 	[%rd19], %r282;
	{ // callseq 59, 0
	.param .b64 param0;
	st.param.b64 	[param0], %rd81;
	.param .b64 param1;
	st.param.b64 	[param1], %rd77;
	.param .b32 retval0;
	call.uni (retval0), 
	vprintf, 
	(
	param0, 
	param1
	);
	ld.param.b32 	%r283, [retval0];
	} // callseq 59
	ld.global.u32 	%r285, [%rd79+24];
	st.local.u32 	[%rd19], %r285;
	{ // callseq 60, 0
	.param .b64 param0;
	st.param.b64 	[param0], %rd81;
	.param .b64 param1;
	st.param.b64 	[param1], %rd77;
	.param .b32 retval0;
	call.uni (retval0), 
	vprintf, 
	(
	param0, 
	param1
	);
	ld.param.b32 	%r286, [retval0];
	} // callseq 60
	ld.global.u32 	%r288, [%rd79+28];
	st.local.u32 	[%rd19], %r288;
	{ // callseq 61, 0
	.param .b64 param0;
	st.param.b64 	[param0], %rd81;
	.param .b64 param1;
	st.param.b64 	[param1], %rd77;
	.param .b32 retval0;
	call.uni (retval0), 
	vprintf, 
	(
	param0, 
	param1
	);
	ld.param.b32 	%r289, [retval0];
	} // callseq 61
	add.s32 	%r325, %r325, 8;
$L__BB0_33:
	setp.eq.s32 	%p24, %r39, 0;
	@%p24 bra 	$L__BB0_39;
	and.b32  	%r42, %r2, 3;
	setp.lt.u32 	%p25, %r39, 4;
	@%p25 bra 	$L__BB0_36;
	mul.wide.u32 	%rd83, %r325, 4;
	add.s64 	%rd84, %rd1, %rd83;
	ld.global.u32 	%r291, [%rd84];
	st.local.u32 	[%rd19], %r291;
	mov.u64 	%rd85, $str$1;
	cvta.global.u64 	%rd86, %rd85;
	{ // callseq 62, 0
	.param .b64 param0;
	st.param.b64 	[param0], %rd86;
	.param .b64 param1;
	st.param.b64 	[param1], %rd77;
	.param .b32 retval0;
	call.uni (retval0), 
	vprintf, 
	(
	param0, 
	param1
	);
	ld.param.b32 	%r292, [retval0];
	} // callseq 62
	ld.global.u32 	%r294, [%rd84+4];
	st.local.u32 	[%rd19], %r294;
	{ // callseq 63, 0
	.param .b64 param0;
	st.param.b64 	[param0], %rd86;
	.param .b64 param1;
	st.param.b64 	[param1], %rd77;
	.param .b32 retval0;
	call.uni (retval0), 
	vprintf, 
	(
	param0, 
	param1
	);
	ld.param.b32 	%r295, [retval0];
	} // callseq 63
	ld.global.u32 	%r297, [%rd84+8];
	st.local.u32 	[%rd19], %r297;
	{ // callseq 64, 0
	.param .b64 param0;
	st.param.b64 	[param0], %rd86;
	.param .b64 param1;
	st.param.b64 	[param1], %rd77;
	.param .b32 retval0;
	call.uni (retval0), 
	vprintf, 
	(
	param0, 
	param1
	);
	ld.param.b32 	%r298, [retval0];
	} // callseq 64
	ld.global.u32 	%r300, [%rd84+12];
	st.local.u32 	[%rd19], %r300;
	{ // callseq 65, 0
	.param .b64 param0;
	st.param.b64 	[param0], %rd86;
	.param .b64 param1;
	st.param.b64 	[param1], %rd77;
	.param .b32 retval0;
	call.uni (retval0), 
	vprintf, 
	(
	param0, 
	param1
	);
	ld.param.b32 	%r301, [retval0];
	} // callseq 65
	add.s32 	%r325, %r325, 4;
$L__BB0_36:
	setp.eq.s32 	%p26, %r42, 0;
	@%p26 bra 	$L__BB0_39;
	mul.wide.u32 	%rd88, %r325, 4;
	add.s64 	%rd105, %rd1, %rd88;
	neg.s32 	%r327, %r42;
	mov.u64 	%rd89, $str$1;
$L__BB0_38:
	.pragma "nounroll";
	ld.global.u32 	%r303, [%rd105];
	st.local.u32 	[%rd19], %r303;
	cvta.global.u64 	%rd90, %rd89;
	{ // callseq 66, 0
	.param .b64 param0;
	st.param.b64 	[param0], %rd90;
	.param .b64 param1;
	st.param.b64 	[param1], %rd77;
	.param .b32 retval0;
	call.uni (retval0), 
	vprintf, 
	(
	param0, 
	param1
	);
	ld.param.b32 	%r304, [retval0];
	} // callseq 66
	add.s64 	%rd105, %rd105, 4;
	add.s32 	%r327, %r327, 1;
	setp.ne.s32 	%p27, %r327, 0;
	@%p27 bra 	$L__BB0_38;
$L__BB0_39:
	ld.global.u32 	%r306, [%rd9];
	add.u64 	%rd92, %SP, 0;
	add.u64 	%rd93, %SPL, 0;
	st.local.u32 	[%rd93], %r306;
	mov.u64 	%rd94, $str$2;
	cvta.global.u64 	%rd95, %rd94;
	{ // callseq 67, 0
	.param .b64 param0;
	st.param.b64 	[param0], %rd95;
	.param .b64 param1;
	st.param.b64 	[param1], %rd92;
	.param .b32 retval0;
	call.uni (retval0), 
	vprintf, 
	(
	param0, 
	param1
	);
	ld.param.b32 	%r307, [retval0];
	} // callseq 67
	mov.u64 	%rd96, $str$3;
	cvta.global.u64 	%rd97, %rd96;
	{ // callseq 68, 0
	.param .b64 param0;
	st.param.b64 	[param0], %rd97;
	.param .b64 param1;
	st.param.b64 	[param1], 0;
	.param .b32 retval0;
	call.uni (retval0), 
	vprintf, 
	(
	param0, 
	param1
	);
	ld.param.b32 	%r309, [retval0];
	} // callseq 68
	mov.u64 	%rd98, $str$7;
	cvta.global.u64 	%rd99, %rd98;
	{ // callseq 69, 0
	.param .b64 param0;
	st.param.b64 	[param0], %rd99;
	.param .b64 param1;
	st.param.b64 	[param1], 0;
	.param .b32 retval0;
	call.uni (retval0), 
	vprintf, 
	(
	param0, 
	param1
	);
	ld.param.b32 	%r311, [retval0];
	} // callseq 69
	ret;

}


// ===== COMPILED SASS (sm_100) =====

	.target	sm_100

	.elftype	@"ET_EXEC"


//--------------------- .note.nv.tkinfo           --------------------------
	.section	.note.nv.tkinfo,"",@"SHT_NOTE"
	.sectionflags	@"SHF_NOTE_NV_TKINFO"
	.tkinfo
        /*0018*/ 	.word	0x00000002
        /*0030*/ 	.string	""
        /*0030*/ 	.string	"ptxas"
        /*0030*/ 	.string	"Cuda compilation tools, release 13.0, V13.0.88"
        /*0030*/ 	.string	"Build cuda_13.0.r13.0/compiler.36424714_0"
        /*0030*/ 	.string	"-arch sm_100 -m 64 "



//--------------------- .note.nv.cuinfo           --------------------------
	.section	.note.nv.cuinfo,"",@"SHT_NOTE"
	.sectionflags	@"SHF_NOTE_NV_CUINFO"
        /*0018*/ 	.short	0x0002
        /*001a*/ 	.short	0x0064
        /*001c*/ 	.short	0x0082
	.zero		2


//--------------------- .nv.info                  --------------------------
	.section	.nv.info,"",@"SHT_CUDA_INFO"
	.align	4


	//----- nvinfo : EIATTR_REGCOUNT
	.align		4
        /*0000*/ 	.byte	0x04, 0x2f
        /*0002*/ 	.short	(.L_9 - .L_8)
	.align		4
.L_8:
        /*0004*/ 	.word	index@(_Z12add_M_Kernel7Array1Di)
        /*0008*/ 	.word	0x00000020


	//----- nvinfo : EIATTR_FRAME_SIZE
	.align		4
.L_9:
        /*000c*/ 	.byte	0x04, 0x11
        /*000e*/ 	.short	(.L_11 - .L_10)
	.align		4
.L_10:
        /*0010*/ 	.word	index@(_Z12add_M_Kernel7Array1Di)
        /*0014*/ 	.word	0x00000018


	//----- nvinfo : EIATTR_MIN_STACK_SIZE
	.align		4
.L_11:
        /*0018*/ 	.byte	0x04, 0x12
        /*001a*/ 	.short	(.L_13 - .L_12)
	.align		4
.L_12:
        /*001c*/ 	.word	index@(_Z12add_M_Kernel7Array1Di)
        /*0020*/ 	.word	0x00000018
.L_13:


//--------------------- .nv.compat                --------------------------
	.section	.nv.compat,"",@"SHT_CUDA_COMPAT_INFO"
	.align	4
        /*0000*/ 	.byte	0x02, 0x09, 0x00, 0x00, 0x02, 0x02, 0x01, 0x00, 0x02, 0x05, 0x05, 0x00, 0x03, 0x07, 0x01, 0x01
        /*0010*/ 	.byte	0x02, 0x03, 0x00, 0x00, 0x02, 0x06, 0x01, 0x00, 0x04, 0x0b, 0x08, 0x00, 0x09, 0x00, 0x00, 0x00
        /*0020*/ 	.byte	0x00, 0x00, 0x00, 0x00


//--------------------- .nv.info._Z12add_M_Kernel7Array1Di --------------------------
	.section	.nv.info._Z12add_M_Kernel7Array1Di,"",@"SHT_CUDA_INFO"
	.sectionflags	@""
	.align	4


	//----- nvinfo : EIATTR_CUDA_API_VERSION
	.align		4
        /*0000*/ 	.byte	0x04, 0x37
        /*0002*/ 	.short	(.L_15 - .L_14)
.L_14:
        /*0004*/ 	.word	0x00000082


	//----- nvinfo : EIATTR_KPARAM_INFO
	.align		4
.L_15:
        /*0008*/ 	.byte	0x04, 0x17
        /*000a*/ 	.short	(.L_17 - .L_16)
.L_16:
        /*000c*/ 	.word	0x00000000
        /*0010*/ 	.short	0x0001
        /*0012*/ 	.short	0x0010
        /*0014*/ 	.byte	0x00, 0xf0, 0x11, 0x00


	//----- nvinfo : EIATTR_KPARAM_INFO
	.align		4
.L_17:
        /*0018*/ 	.byte	0x04, 0x17
        /*001a*/ 	.short	(.L_19 - .L_18)
.L_18:
        /*001c*/ 	.word	0x00000000
        /*0020*/ 	.short	0x0000
        /*0022*/ 	.short	0x0000
        /*0024*/ 	.byte	0x00, 0xf0, 0x41, 0x00


	//----- nvinfo : EIATTR_SPARSE_MMA_MASK
	.align		4
.L_19:
        /*0028*/ 	.byte	0x03, 0x50
        /*002a*/ 	.short	0x0000


	//----- nvinfo : EIATTR_MAXREG_COUNT
	.align		4
        /*002c*/ 	.byte	0x03, 0x1b
        /*002e*/ 	.short	0x00ff


	//----- nvinfo : EIATTR_EXTERNS
	.align		4
        /*0030*/ 	.byte	0x04, 0x0f
        /*0032*/ 	.short	(.L_21 - .L_20)


	//   ....[0]....
	.align		4
.L_20:
        /*0034*/ 	.word	index@(vprintf)


	//----- nvinfo : EIATTR_MERCURY_ISA_VERSION
	.align		4
.L_21:
        /*0038*/ 	.byte	0x03, 0x5f
        /*003a*/ 	.short	0x0101


	//----- nvinfo : EIATTR_VRC_CTA_INIT_COUNT
	.align		4
        /*003c*/ 	.byte	0x02, 0x4a
	.zero		1
	.zero		1


	//----- nvinfo : EIATTR_SYSCALL_OFFSETS
	.align		4
        /*0040*/ 	.byte	0x04, 0x46
        /*0042*/ 	.short	(.L_23 - .L_22)


	//   ....[0]....
.L_22:
        /*0044*/ 	.word	0x000000f0


	//   ....[1]....
        /*0048*/ 	.word	0x00000190


	//   ....[2]....
        /*004c*/ 	.word	0x00000200


	//   ....[3]....
        /*0050*/ 	.word	0x00000270


	//   ....[4]....
        /*0054*/ 	.word	0x000004a0


	//   ....[5]....
        /*0058*/ 	.word	0x00000570


	//   ....[6]....
        /*005c*/ 	.word	0x00000630


	//   ....[7]....
        /*0060*/ 	.word	0x000006f0


	//   ....[8]....
        /*0064*/ 	.word	0x000007b0


	//   ....[9]....
        /*0068*/ 	.word	0x00000870


	//   ....[10]....
        /*006c*/ 	.word	0x00000930


	//   ....[11]....
        /*0070*/ 	.word	0x000009f0


	//   ....[12]....
        /*0074*/ 	.word	0x00000ab0


	//   ....[13]....
        /*0078*/ 	.word	0x00000b70


	//   ....[14]....
        /*007c*/ 	.word	0x00000c30


	//   ....[15]....
        /*0080*/ 	.word	0x00000cf0


	//   ....[16]....
        /*0084*/ 	.word	0x00000db0


	//   ....[17]....
        /*0088*/ 	.word	0x00000e70


	//   ....[18]....
        /*008c*/ 	.word	0x00000f30


	//   ....[19]....
        /*0090*/ 	.word	0x00000ff0


	//   ....[20]....
        /*0094*/ 	.word	0x00001190


	//   ....[21]....
        /*0098*/ 	.word	0x00001250


	//   ....[22]....
        /*009c*/ 	.word	0x00001310


	//   ....[23]....
        /*00a0*/ 	.word	0x000013d0


	//   ....[24]....
        /*00a4*/ 	.word	0x00001490


	//   ....[25]....
        /*00a8*/ 	.word	0x00001550


	//   ....[26]....
        /*00ac*/ 	.word	0x00001610


	//   ....[27]....
        /*00b0*/ 	.word	0x000016d0


	//   ....[28]....
        /*00b4*/ 	.word	0x00001820


	//   ....[29]....
        /*00b8*/ 	.word	0x000018e0


	//   ....[30]....
        /*00bc*/ 	.word	0x000019a0


	//   ....[31]....
        /*00c0*/ 	.word	0x00001a60


	//   ....[32]....
        /*00c4*/ 	.word	0x00001bc0


	//   ....[33]....
        /*00c8*/ 	.word	0x00001d00


	//   ....[34]....
        /*00cc*/ 	.word	0x00001d70


	//   ....[35]....
        /*00d0*/ 	.word	0x00002a90


	//   ....[36]....
        /*00d4*/ 	.word	0x00002b00


	//   ....[37]....
        /*00d8*/ 	.word	0x00002b70


	//   ....[38]....
        /*00dc*/ 	.word	0x00002d80


	//   ....[39]....
        /*00e0*/ 	.word	0x00002e50


	//   ....[40]....
        /*00e4*/ 	.word	0x00002f10


	//   ....[41]....
        /*00e8*/ 	.word	0x00002fd0


	//   ....[42]....
        /*00ec*/ 	.word	0x00003090


	//   ....[43]....
        /*00f0*/ 	.word	0x00003150


	//   ....[44]....
        /*00f4*/ 	.word	0x00003210


	//   ....[45]....
        /*00f8*/ 	.word	0x000032d0


	//   ....[46]....
        /*00fc*/ 	.word	0x00003390


	//   ....[47]....
        /*0100*/ 	.word	0x00003450


	//   ....[48]....
        /*0104*/ 	.word	0x00003510


	//   ....[49]....
        /*0108*/ 	.word	0x000035d0


	//   ....[50]....
        /*010c*/ 	.word	0x00003690


	//   ....[51]....
        /*0110*/ 	.word	0x00003750


	//   ....[52]....
        /*0114*/ 	.word	0x00003810


	//   ....[53]....
        /*0118*/ 	.word	0x000038d0


	//   ....[54]....
        /*011c*/ 	.word	0x00003a80


	//   ....[55]....
        /*0120*/ 	.word	0x00003b50


	//   ....[56]....
        /*0124*/ 	.word	0x00003c10


	//   ....[57]....
        /*0128*/ 	.word	0x00003cd0


	//   ....[58]....
        /*012c*/ 	.word	0x00003d90


	//   ....[59]....
        /*0130*/ 	.word	0x00003e50


	//   ....[60]....
        /*0134*/ 	.word	0x00003f10


	//   ....[61]....
        /*0138*/ 	.word	0x00003fd0


	//   ....[62]....
        /*013c*/ 	.word	0x00004120


	//   ....[63]....
        /*0140*/ 	.word	0x000041e0


	//   ....[64]....
        /*0144*/ 	.word	0x000042a0


	//   ....[65]....
        /*0148*/ 	.word	0x00004360


	//   ....[66]....
        /*014c*/ 	.word	0x000044c0


	//   ....[67]....
        /*0150*/ 	.word	0x00004620


	//   ....[68]....
        /*0154*/ 	.word	0x00004690


	//   ....[69]....
        /*0158*/ 	.word	0x00004700


	//----- nvinfo : EIATTR_EXIT_INSTR_OFFSETS
	.align		4
.L_23:
        /*015c*/ 	.byte	0x04, 0x1c
        /*015e*/ 	.short	(.L_25 - .L_24)


	//   ....[0]....
.L_24:
        /*0160*/ 	.word	0x00004710


	//----- nvinfo : EIATTR_CRS_STACK_SIZE
	.align		4
.L_25:
        /*0164*/ 	.byte	0x04, 0x1e
        /*0166*/ 	.short	(.L_27 - .L_26)
.L_26:
        /*0168*/ 	.word	0x00000000


	//----- nvinfo : EIATTR_CBANK_PARAM_SIZE
	.align		4
.L_27:
        /*016c*/ 	.byte	0x03, 0x19
        /*016e*/ 	.short	0x0014


	//----- nvinfo : EIATTR_PARAM_CBANK
	.align		4
        /*0170*/ 	.byte	0x04, 0x0a
        /*0172*/ 	.short	(.L_29 - .L_28)
	.align		4
.L_28:
        /*0174*/ 	.word	index@(.nv.constant0._Z12add_M_Kernel7Array1Di)
        /*0178*/ 	.short	0x0380
        /*017a*/ 	.short	0x0014


	//----- nvinfo : EIATTR_SW_WAR
	.align		4
.L_29:
        /*017c*/ 	.byte	0x04, 0x36
        /*017e*/ 	.short	(.L_31 - .L_30)
.L_30:
        /*0180*/ 	.word	0x00000008
.L_31:


//--------------------- .nv.callgraph             --------------------------
	.section	.nv.callgraph,"",@"SHT_CUDA_CALLGRAPH"
	.align	4
	.sectionentsize	8
	.align		4
        /*0000*/ 	.word	0x00000000
	.align		4
        /*0004*/ 	.word	0xffffffff
	.align		4
        /*0008*/ 	.word	index@(_Z12add_M_Kernel7Array1Di)
	.align		4
        /*000c*/ 	.word	index@(vprintf)
	.align		4
        /*0010*/ 	.word	0x00000000
	.align		4
        /*0014*/ 	.word	0xfffffffe
	.align		4
        /*0018*/ 	.word	0x00000000
	.align		4
        /*001c*/ 	.word	0xfffffffd
	.align		4
        /*0020*/ 	.word	0x00000000
	.align		4
        /*0024*/ 	.word	0xfffffffc


//--------------------- .nv.constant4             --------------------------
	.section	.nv.constant4,"a",@progbits
	.align	8
	.align		8
.nv.constant4:
        /*0000*/ 	.dword	vprintf
	.align		8
        /*0008*/ 	.dword	$str
	.align		8
        /*0010*/ 	.dword	$str$1
	.align		8
        /*0018*/ 	.dword	$str$2
	.align		8
        /*0020*/ 	.dword	$str$3
	.align		8
        /*0028*/ 	.dword	$str$4
	.align		8
        /*0030*/ 	.dword	$str$5
	.align		8
        /*0038*/ 	.dword	$str$6
	.align		8
        /*0040*/ 	.dword	$str$7


//--------------------- .text._Z12add_M_Kernel7Array1Di --------------------------
	.section	.text._Z12add_M_Kernel7Array1Di,"ax",@progbits
	.align	128
        .global         _Z12add_M_Kernel7Array1Di
        .type           _Z12add_M_Kernel7Array1Di,@function
        .size           _Z12add_M_Kernel7Array1Di,(.L_x_92 - _Z12add_M_Kernel7Array1Di)
        .other          _Z12add_M_Kernel7Array1Di,@"STO_CUDA_ENTRY STV_DEFAULT"
_Z12add_M_Kernel7Array1Di:
.text._Z12add_M_Kernel7Array1Di:
[----:B------:R-:W0:Y:S01]  /*0000*/  LDC R1, c[0x0][0x37c] ;  /* 0x0000df00ff017b82 */ /* 0x000e220000000800 */
[----:B------:R-:W1:Y:S01]  /*0010*/  LDCU UR4, c[0x0][0x2f8] ;  /* 0x00005f00ff0477ac */ /* 0x000e620008000800 */
[----:B------:R-:W-:Y:S01]  /*0020*/  MOV R16, 0x0 ;  /* 0x0000000000107802 */ /* 0x000fe20000000f00 */
[----:B0-----:R-:W-:Y:S01]  /*0030*/  VIADD R1, R1, 0xffffffe8 ;  /* 0xffffffe801017836 */ /* 0x001fe20000000000 */
[----:B------:R-:W-:Y:S01]  /*0040*/  CS2R R6, SRZ ;  /* 0x0000000000067805 */ /* 0x000fe2000001ff00 */
[----:B------:R-:W0:Y:S03]  /*0050*/  LDCU UR5, c[0x0][0x2fc] ;  /* 0x00005f80ff0577ac */ /* 0x000e260008000800 */
[----:B------:R2:W3:Y:S01]  /*0060*/  LDC.64 R8, c[0x4][R16] ;  /* 0x0100000010087b82 */ /* 0x0004e20000000a00 */
[----:B------:R-:W4:Y:S01]  /*0070*/  LDCU.64 UR6, c[0x4][0x38] ;  /* 0x01000700ff0677ac */ /* 0x000f220008000a00 */
[----:B-1----:R-:W-:-:S04]  /*0080*/  IADD3 R18, P0, PT, R1, UR4, RZ ;  /* 0x0000000401127c10 */ /* 0x002fc8000ff1e0ff */
[----:B------:R-:W-:Y:S01]  /*0090*/  IADD3 R17, P1, PT, R18, 0x10, RZ ;  /* 0x0000001012117810 */ /* 0x000fe20007f3e0ff */
[----:B0-----:R-:W-:Y:S02]  /*00a0*/  IMAD.X R2, RZ, RZ, UR5, P0 ;  /* 0x00000005ff027e24 */ /* 0x001fe400080e06ff */
[----:B----4-:R-:W-:Y:S02]  /*00b0*/  IMAD.U32 R4, RZ, RZ, UR6 ;  /* 0x00000006ff047e24 */ /* 0x010fe4000f8e00ff */
[----:B------:R-:W-:Y:S02]  /*00c0*/  IMAD.U32 R5, RZ, RZ, UR7 ;  /* 0x00000007ff057e24 */ /* 0x000fe4000f8e00ff */
[----:B--2---:R-:W-:-:S07]  /*00d0*/  IMAD.X R19, RZ, RZ, R2, P1 ;  /* 0x000000ffff137224 */ /* 0x004fce00008e0602 */
[----:B------:R-:W-:-:S07]  /*00e0*/  LEPC R20, `(.L_x_0) ;  /* 0x000000001014794e */ /* 0x000fce0000000000 */
[----:B---3--:R-:W-:Y:S05]  /*00f0*/  CALL.ABS.NOINC R8 ;  /* 0x0000000008007343 */ /* 0x008fea0003c00000 */
.L_x_0:
[----:B------:R-:W0:Y:S01]  /*0100*/  LDC R0, c[0x0][0x388] ;  /* 0x0000e200ff007b82 */ /* 0x000e220000000800 */
[----:B------:R-:W1:Y:S01]  /*0110*/  LDCU.64 UR4, c[0x4][0x28] ;  /* 0x01000500ff0477ac */ /* 0x000e620008000a00 */
[----:B------:R-:W-:Y:S02]  /*0120*/  IMAD.MOV.U32 R6, RZ, RZ, R17 ;  /* 0x000000ffff067224 */ /* 0x000fe400078e0011 */
[----:B------:R-:W-:-:S04]  /*0130*/  IMAD.MOV.U32 R7, RZ, RZ, R19 ;  /* 0x000000ffff077224 */ /* 0x000fc800078e0013 */
[----:B------:R2:W3:Y:S01]  /*0140*/  LDC.64 R8, c[0x4][R16] ;  /* 0x0100000010087b82 */ /* 0x0004e20000000a00 */
[----:B-1----:R-:W-:Y:S02]  /*0150*/  IMAD.U32 R4, RZ, RZ, UR4 ;  /* 0x00000004ff047e24 */ /* 0x002fe4000f8e00ff */
[----:B------:R-:W-:Y:S01]  /*0160*/  IMAD.U32 R5, RZ, RZ, UR5 ;  /* 0x00000005ff057e24 */ /* 0x000fe2000f8e00ff */
[----:B0-----:R2:W-:Y:S06]  /*0170*/  STL [R1+0x10], R0 ;  /* 0x0000100001007387 */ /* 0x0015ec0000100800 */
[----:B------:R-:W-:-:S07]  /*0180*/  LEPC R20, `(.L_x_1) ;  /* 0x000000001014794e */ /* 0x000fce0000000000 */
[----:B--23--:R-:W-:Y:S05]  /*0190*/  CALL.ABS.NOINC R8 ;  /* 0x0000000008007343 */ /* 0x00cfea0003c00000 */
.L_x_1:
[----:B------:R0:W1:Y:S01]  /*01a0*/  LDC.64 R8, c[0x4][R16] ;  /* 0x0100000010087b82 */ /* 0x0000620000000a00 */
[----:B------:R-:W2:Y:S01]  /*01b0*/  LDCU.64 UR4, c[0x4][0x30] ;  /* 0x01000600ff0477ac */ /* 0x000ea20008000a00 */
[----:B------:R-:W-:Y:S01]  /*01c0*/  CS2R R6, SRZ ;  /* 0x0000000000067805 */ /* 0x000fe2000001ff00 */
[----:B--2---:R-:W-:Y:S02]  /*01d0*/  IMAD.U32 R4, RZ, RZ, UR4 ;  /* 0x00000004ff047e24 */ /* 0x004fe4000f8e00ff */
[----:B0-----:R-:W-:-:S07]  /*01e0*/  IMAD.U32 R5, RZ, RZ, UR5 ;  /* 0x00000005ff057e24 */ /* 0x001fce000f8e00ff */
[----:B------:R-:W-:-:S07]  /*01f0*/  LEPC R20, `(.L_x_2) ;  /* 0x000000001014794e */ /* 0x000fce0000000000 */
[----:B-1----:R-:W-:Y:S05]  /*0200*/  CALL.ABS.NOINC R8 ;  /* 0x0000000008007343 */ /* 0x002fea0003c00000 */
.L_x_2:
[----:B------:R-:W0:Y:S01]  /*0210*/  LDC.64 R16, c[0x4][R16] ;  /* 0x0100000010107b82 */ /* 0x000e220000000a00 */
[----:B------:R-:W1:Y:S01]  /*0220*/  LDCU.64 UR4, c[0x4][0x8] ;  /* 0x01000100ff0477ac */ /* 0x000e620008000a00 */
[----:B------:R-:W-:Y:S01]  /*0230*/  CS2R R6, SRZ ;  /* 0x0000000000067805 */ /* 0x000fe2000001ff00 */
[----:B-1----:R-:W-:Y:S02]  /*0240*/  IMAD.U32 R4, RZ, RZ, UR4 ;  /* 0x00000004ff047e24 */ /* 0x002fe4000f8e00ff */
[----:B------:R-:W-:-:S07]  /*0250*/  IMAD.U32 R5, RZ, RZ, UR5 ;  /* 0x00000005ff057e24 */ /* 0x000fce000f8e00ff */
[----:B------:R-:W-:-:S07]  /*0260*/  LEPC R20, `(.L_x_3) ;  /* 0x000000001014794e */ /* 0x000fce0000000000 */
[----:B0-----:R-:W-:Y:S05]  /*0270*/  CALL.ABS.NOINC R16 ;  /* 0x0000000010007343 */ /* 0x001fea0003c00000 */
.L_x_3:
[----:B------:R-:W0:Y:S08]  /*0280*/  LDC R0, c[0x0][0x388] ;  /* 0x0000e200ff007b82 */ /* 0x000e300000000800 */
[----:B------:R-:W1:Y:S01]  /*0290*/  LDC.64 R28, c[0x0][0x358] ;  /* 0x0000d600ff1c7b82 */ /* 0x000e620000000a00 */
[C---:B0-----:R-:W-:Y:S01]  /*02a0*/  ISETP.GE.AND P0, PT, R0.reuse, 0x2, PT ;  /* 0x000000020000780c */ /* 0x041fe20003f06270 */
[----:B------:R-:W-:-:S12]  /*02b0*/  VIADD R23, R0, 0xffffffff ;  /* 0xffffffff00177836 */ /* 0x000fd80000000000 */
[----:B-1----:R-:W-:Y:S05]  /*02c0*/  @!P0 BRA `(.L_x_4) ;  /* 0x0000001800548947 */ /* 0x002fea0003800000 */
[----:B------:R-:W-:Y:S02]  /*02d0*/  VIADD R0, R0, 0xfffffffe ;  /* 0xfffffffe00007836 */ /* 0x000fe40000000000 */
[----:B------:R-:W-:-:S03]  /*02e0*/  IMAD.MOV.U32 R22, RZ, RZ, RZ ;  /* 0x000000ffff167224 */ /* 0x000fc600078e00ff */
[----:B------:R-:W-:-:S13]  /*02f0*/  ISETP.GE.U32.AND P0, PT, R0, 0xf, PT ;  /* 0x0000000f0000780c */ /* 0x000fda0003f06070 */
[----:B------:R-:W-:Y:S05]  /*0300*/  @!P0 BRA `(.L_x_5) ;  /* 0x0000000c00508947 */ /* 0x000fea0003800000 */
[----:B------:R-:W0:Y:S01]  /*0310*/  LDCU.64 UR4, c[0x0][0x380] ;  /* 0x00007000ff0477ac */ /* 0x000e220008000a00 */
[----:B------:R-:W-:Y:S01]  /*0320*/  LOP3.LUT R22, R23, 0xfffffff0, RZ, 0xc0, !PT ;  /* 0xfffffff017167812 */ /* 0x000fe200078ec0ff */
[----:B------:R-:W-:Y:S04]  /*0330*/  BSSY.RECONVERGENT B6, `(.L_x_5) ;  /* 0x00000d1000067945 */ /* 0x000fe80003800200 */
[----:B------:R-:W-:Y:S01]  /*0340*/  IMAD.MOV R19, RZ, RZ, -R22 ;  /* 0x000000ffff137224 */ /* 0x000fe200078e0a16 */
[----:B0-----:R-:W-:-:S04]  /*0350*/  UIADD3 UR4, UP0, UPT, UR4, 0x20, URZ ;  /* 0x0000002004047890 */ /* 0x001fc8000ff1e0ff */
[----:B------:R-:W-:Y:S02]  /*0360*/  UIADD3.X UR5, UPT, UPT, URZ, UR5, URZ, UP0, !UPT ;  /* 0x00000005ff057290 */ /* 0x000fe400087fe4ff */
[----:B------:R-:W-:-:S04]  /*0370*/  IMAD.U32 R26, RZ, RZ, UR4 ;  /* 0x00000004ff1a7e24 */ /* 0x000fc8000f8e00ff */
[----:B------:R-:W-:-:S07]  /*0380*/  IMAD.U32 R27, RZ, RZ, UR5 ;  /* 0x00000005ff1b7e24 */ /* 0x000fce000f8e00ff */
.L_x_22:
[----:B------:R-:W-:Y:S02]  /*0390*/  R2UR UR4, R28 ;  /* 0x000000001c0472ca */ /* 0x000fe400000e0000 */
[----:B------:R-:W-:-:S13]  /*03a0*/  R2UR UR5, R29 ;  /* 0x000000001d0572ca */ /* 0x000fda00000e0000 */
[----:B------:R-:W2:Y:S01]  /*03b0*/  LDG.E R3, desc[UR4][R26.64+-0x20] ;  /* 0xffffe0041a037981 */ /* 0x000ea2000c1e1900 */
[----:B------:R-:W0:Y:S01]  /*03c0*/  LDCU UR4, c[0x0][0x2f8] ;  /* 0x00005f00ff0477ac */ /* 0x000e220008000800 */
[----:B------:R-:W-:Y:S01]  /*03d0*/  MOV R8, 0x0 ;  /* 0x0000000000087802 */ /* 0x000fe20000000f00 */
[----:B------:R-:W-:Y:S02]  /*03e0*/  VIADD R19, R19, 0x10 ;  /* 0x0000001013137836 */ /* 0x000fe40000000000 */
[----:B------:R-:W-:Y:S02]  /*03f0*/  IMAD.MOV.U32 R6, RZ, RZ, R18 ;  /* 0x000000ffff067224 */ /* 0x000fe400078e0012 */
[----:B------:R-:W-:Y:S01]  /*0400*/  IMAD.MOV.U32 R7, RZ, RZ, R2 ;  /* 0x000000ffff077224 */ /* 0x000fe200078e0002 */
[----:B------:R-:W1:Y:S01]  /*0410*/  LDC.64 R8, c[0x4][R8] ;  /* 0x0100000008087b82 */ /* 0x000e620000000a00 */
[----:B------:R-:W-:-:S04]  /*0420*/  ISETP.NE.AND P0, PT, R19, RZ, PT ;  /* 0x000000ff1300720c */ /* 0x000fc80003f05270 */
[----:B------:R-:W-:Y:S01]  /*0430*/  P2R R24, PR, RZ, 0x1 ;  /* 0x00000001ff187803 */ /* 0x000fe20000000000 */
[----:B0-----:R-:W-:Y:S01]  /*0440*/  VIADD R16, R18, -UR4 ;  /* 0x8000000412107c36 */ /* 0x001fe20008000000 */
[----:B------:R-:W0:Y:S02]  /*0450*/  LDCU.64 UR4, c[0x4][0x10] ;  /* 0x01000200ff0477ac */ /* 0x000e240008000a00 */
[----:B0-----:R-:W-:Y:S01]  /*0460*/  MOV R4, UR4 ;  /* 0x0000000400047c02 */ /* 0x001fe20008000f00 */
[----:B------:R-:W-:Y:S01]  /*0470*/  IMAD.U32 R5, RZ, RZ, UR5 ;  /* 0x00000005ff057e24 */ /* 0x000fe2000f8e00ff */
[----:B-12---:R0:W-:Y:S06]  /*0480*/  STL [R16], R3 ;  /* 0x0000000310007387 */ /* 0x0061ec0000100800 */
[----:B------:R-:W-:-:S07]  /*0490*/  LEPC R20, `(.L_x_6) ;  /* 0x000000001014794e */ /* 0x000fce0000000000 */
[----:B0-----:R-:W-:Y:S05]  /*04a0*/  CALL.ABS.NOINC R8 ;  /* 0x0000000008007343 */ /* 0x001fea0003c00000 */
.L_x_6:
[----:B------:R-:W-:Y:S02]  /*04b0*/  R2UR UR4, R28 ;  /* 0x000000001c0472ca */ /* 0x000fe400000e0000 */
[----:B------:R-:W-:-:S13]  /*04c0*/  R2UR UR5, R29 ;  /* 0x000000001d0572ca */ /* 0x000fda00000e0000 */
[----:B------:R-:W2:Y:S01]  /*04d0*/  LDG.E R3, desc[UR4][R26.64+-0x1c] ;  /* 0xffffe4041a037981 */ /* 0x000ea2000c1e1900 */
[----:B------:R-:W-:Y:S01]  /*04e0*/  MOV R17, 0x0 ;  /* 0x0000000000117802 */ /* 0x000fe20000000f00 */
[----:B------:R-:W0:Y:S01]  /*04f0*/  LDCU.64 UR4, c[0x4][0x10] ;  /* 0x01000200ff0477ac */ /* 0x000e220008000a00 */
[----:B------:R-:W-:Y:S02]  /*0500*/  IMAD.MOV.U32 R6, RZ, RZ, R18 ;  /* 0x000000ffff067224 */ /* 0x000fe400078e0012 */
[----:B------:R1:W3:Y:S01]  /*0510*/  LDC.64 R8, c[0x4][R17] ;  /* 0x0100000011087b82 */ /* 0x0002e20000000a00 */
[----:B------:R-:W-:Y:S02]  /*0520*/  IMAD.MOV.U32 R7, RZ, RZ, R2 ;  /* 0x000000ffff077224 */ /* 0x000fe400078e0002 */
[----:B0-----:R-:W-:Y:S02]  /*0530*/  IMAD.U32 R4, RZ, RZ, UR4 ;  /* 0x00000004ff047e24 */ /* 0x001fe4000f8e00ff */
[----:B------:R-:W-:Y:S01]  /*0540*/  IMAD.U32 R5, RZ, RZ, UR5 ;  /* 0x00000005ff057e24 */ /* 0x000fe2000f8e00ff */
[----:B--23--:R1:W-:Y:S06]  /*0550*/  STL [R16], R3 ;  /* 0x0000000310007387 */ /* 0x00c3ec0000100800 */
[----:B------:R-:W-:-:S07]  /*0560*/  LEPC R20, `(.L_x_7) ;  /* 0x000000001014794e */ /* 0x000fce0000000000 */
[----:B-1----:R-:W-:Y:S05]  /*0570*/  CALL.ABS.NOINC R8 ;  /* 0x0000000008007343 */ /* 0x002fea0003c00000 */
.L_x_7:
[----:B------:R-:W-:Y:S02]  /*0580*/  R2UR UR4, R28 ;  /* 0x000000001c0472ca */ /* 0x000fe400000e0000 */
[----:B------:R-:W-:-:S13]  /*0590*/  R2UR UR5, R29 ;  /* 0x000000001d0572ca */ /* 0x000fda00000e0000 */
[----:B------:R-:W2:Y:S01]  /*05a0*/  LDG.E R3, desc[UR4][R26.64+-0x18] ;  /* 0xffffe8041a037981 */ /* 0x000ea2000c1e1900 */
[----:B------:R0:W1:Y:S01]  /*05b0*/  LDC.64 R8, c[0x4][R17] ;  /* 0x0100000011087b82 */ /* 0x0000620000000a00 */
[----:B------:R-:W3:Y:S01]  /*05c0*/  LDCU.64 UR4, c[0x4][0x10] ;  /* 0x01000200ff0477ac */ /* 0x000ee20008000a00 */
[----:B------:R-:W-:Y:S02]  /*05d0*/  IMAD.MOV.U32 R6, RZ, RZ, R18 ;  /* 0x000000ffff067224 */ /* 0x000fe400078e0012 */
[----:B------:R-:W-:Y:S02]  /*05e0*/  IMAD.MOV.U32 R7, RZ, RZ, R2 ;  /* 0x000000ffff077224 */ /* 0x000fe400078e0002 */
[----:B---3--:R-:W-:Y:S02]  /*05f0*/  IMAD.U32 R4, RZ, RZ, UR4 ;  /* 0x00000004ff047e24 */ /* 0x008fe4000f8e00ff */
[----:B------:R-:W-:Y:S01]  /*0600*/  IMAD.U32 R5, RZ, RZ, UR5 ;  /* 0x00000005ff057e24 */ /* 0x000fe2000f8e00ff */
[----:B-12---:R0:W-:Y:S06]  /*0610*/  STL [R16], R3 ;  /* 0x0000000310007387 */ /* 0x0061ec0000100800 */
[----:B------:R-:W-:-:S07]  /*0620*/  LEPC R20, `(.L_x_8) ;  /* 0x000000001014794e */ /* 0x000fce0000000000 */
[----:B0-----:R-:W-:Y:S05]  /*0630*/  CALL.ABS.NOINC R8 ;  /* 0x0000000008007343 */ /* 0x001fea0003c00000 */
.L_x_8:
        /* <DEDUP_REMOVED lines=12> */
.L_x_9:
        /* <DEDUP_REMOVED lines=12> */
.L_x_10:
[----:B------:R-:W-:Y:S02]  /*07c0*/  R2UR UR4, R28 ;  /* 0x000000001c0472ca */ /* 0x000fe400000e0000 */
[----:B------:R-:W-:-:S13]  /*07d0*/  R2UR UR5, R29 ;  /* 0x000000001d0572ca */ /* 0x000fda00000e0000 */
[----:B------:R-:W2:Y:S01]  /*07e0*/  LDG.E R3, desc[UR4][R26.64+-0xc] ;  /* 0xfffff4041a037981 */ /* 0x000ea2000c1e1900 */
[----:B------:R0:W1:Y:S01]  /*07f0*/  LDC.64 R8, c[0x4][R17] ;  /* 0x0100000011087b82 */ /* 0x0000620000000a00 */
[----:B------:R-:W3:Y:S01]  /*0800*/  LDCU.64 UR4, c[0x4][0x10] ;  /* 0x01000200ff0477ac */ /* 0x000ee20008000a00 */
[----:B------:R-:W-:Y:S02]  /*0810*/  IMAD.MOV.U32 R6, RZ, RZ, R18 ;  /* 0x000000ffff067224 */ /* 0x000fe400078e0012 */
[----:B------:R-:W-:Y:S01]  /*0820*/  IMAD.MOV.U32 R7, RZ, RZ, R2 ;  /* 0x000000ffff077224 */ /* 0x000fe200078e0002 */
[----:B---3--:R-:W-:Y:S01]  /*0830*/  MOV R4, UR4 ;  /* 0x0000000400047c02 */ /* 0x008fe20008000f00 */
[----:B------:R-:W-:Y:S01]  /*0840*/  IMAD.U32 R5, RZ, RZ, UR5 ;  /* 0x00000005ff057e24 */ /* 0x000fe2000f8e00ff */
[----:B-12---:R0:W-:Y:S06]  /*0850*/  STL [R16], R3 ;  /* 0x0000000310007387 */ /* 0x0061ec0000100800 */
[----:B------:R-:W-:-:S07]  /*0860*/  LEPC R20, `(.L_x_11) ;  /* 0x000000001014794e */ /* 0x000fce0000000000 */
[----:B0-----:R-:W-:Y:S05]  /*0870*/  CALL.ABS.NOINC R8 ;  /* 0x0000000008007343 */ /* 0x001fea0003c00000 */
.L_x_11:
        /* <DEDUP_REMOVED lines=12> */
.L_x_12:
        /* <DEDUP_REMOVED lines=12> */
.L_x_13:
        /* <DEDUP_REMOVED lines=12> */
.L_x_14:
        /* <DEDUP_REMOVED lines=12> */
.L_x_15:
        /* <DEDUP_REMOVED lines=12> */
.L_x_16:
        /* <DEDUP_REMOVED lines=12> */
.L_x_17:
        /* <DEDUP_REMOVED lines=12> */
.L_x_18:
        /* <DEDUP_REMOVED lines=12> */
.L_x_19:
        /* <DEDUP_REMOVED lines=12> */
.L_x_20:
        /* <DEDUP_REMOVED lines=12> */
.L_x_21:
[----:B------:R-:W-:Y:S02]  /*1000*/  ISETP.NE.AND P6, PT, R24, RZ, PT ;  /* 0x000000ff1800720c */ /* 0x000fe40003fc5270 */
[----:B------:R-:W-:-:S05]  /*1010*/  IADD3 R26, P0, PT, R26, 0x40, RZ ;  /* 0x000000401a1a7810 */ /* 0x000fca0007f1e0ff */
[----:B------:R-:W-:-:S06]  /*1020*/  IMAD.X R27, RZ, RZ, R27, P0 ;  /* 0x000000ffff1b7224 */ /* 0x000fcc00000e061b */
[----:B------:R-:W-:Y:S05]  /*1030*/  @P6 BRA `(.L_x_22) ;  /* 0xfffffff000d46947 */ /* 0x000fea000383ffff */
[----:B------:R-:W-:Y:S05]  /*1040*/  BSYNC.RECONVERGENT B6 ;  /* 0x0000000000067941 */ /* 0x000fea0003800200 */
.L_x_5:
[----:B------:R-:W-:Y:S01]  /*1050*/  LOP3.LUT P0, R0, R23, 0xf, RZ, 0xc0, !PT ;  /* 0x0000000f17007812 */ /* 0x000fe2000780c0ff */
[----:B------:R-:W-:-:S12]  /*1060*/  BSSY.RECONVERGENT B6, `(.L_x_4) ;  /* 0x00000bb000067945 */ /* 0x000fd80003800200 */
[----:B------:R-:W-:Y:S05]  /*1070*/  @!P0 BRA `(.L_x_23) ;  /* 0x0000000800e48947 */ /* 0x000fea0003800000 */
[----:B------:R-:W-:Y:S02]  /*1080*/  ISETP.GE.U32.AND P0, PT, R0, 0x8, PT ;  /* 0x000000080000780c */ /* 0x000fe40003f06070 */
[----:B------:R-:W-:-:S11]  /*1090*/  LOP3.LUT R24, R23, 0x7, RZ, 0xc0, !PT ;  /* 0x0000000717187812 */ /* 0x000fd600078ec0ff */
[----:B------:R-:W-:Y:S05]  /*10a0*/  @!P0 BRA `(.L_x_24) ;  /* 0x0000000400908947 */ /* 0x000fea0003800000 */
[----:B------:R-:W0:Y:S01]  /*10b0*/  LDC.64 R16, c[0x0][0x380] ;  /* 0x0000e000ff107b82 */ /* 0x000e220000000a00 */
[----:B------:R-:W-:Y:S02]  /*10c0*/  R2UR UR4, R28 ;  /* 0x000000001c0472ca */ /* 0x000fe400000e0000 */
[----:B------:R-:W-:Y:S01]  /*10d0*/  R2UR UR5, R29 ;  /* 0x000000001d0572ca */ /* 0x000fe200000e0000 */
[----:B0-----:R-:W-:-:S12]  /*10e0*/  IMAD.WIDE.U32 R16, R22, 0x4, R16 ;  /* 0x0000000416107825 */ /* 0x001fd800078e0010 */
        /* <DEDUP_REMOVED lines=11> */
.L_x_25:
        /* <DEDUP_REMOVED lines=12> */
.L_x_26:
        /* <DEDUP_REMOVED lines=12> */
.L_x_27:
[----:B------:R-:W-:Y:S02]  /*1320*/  R2UR UR4, R28 ;  /* 0x000000001c0472ca */ /* 0x000fe400000e0000 */
[----:B------:R-:W-:-:S13]  /*1330*/  R2UR UR5, R29 ;  /* 0x000000001d0572ca */ /* 0x000fda00000e0000 */
[----:B------:R-:W2:Y:S01]  /*1340*/  LDG.E R0, desc[UR4][R16.64+0xc] ;  /* 0x00000c0410007981 */ /* 0x000ea2000c1e1900 */
[----:B------:R0:W1:Y:S01]  /*1350*/  LDC.64 R8, c[0x4][R19] ;  /* 0x0100000013087b82 */ /* 0x0000620000000a00 */
[----:B------:R-:W3:Y:S01]  /*1360*/  LDCU.64 UR4, c[0x4][0x10] ;  /* 0x01000200ff0477ac */ /* 0x000ee20008000a00 */
[----:B------:R-:W-:Y:S01]  /*1370*/  IMAD.MOV.U32 R6, RZ, RZ, R18 ;  /* 0x000000ffff067224 */ /* 0x000fe200078e0012 */
[----:B------:R-:W-:Y:S01]  /*1380*/  MOV R7, R2 ;  /* 0x0000000200077202 */ /* 0x000fe20000000f00 */
[----:B---3--:R-:W-:Y:S02]  /*1390*/  IMAD.U32 R4, RZ, RZ, UR4 ;  /* 0x00000004ff047e24 */ /* 0x008fe4000f8e00ff */
[----:B------:R-:W-:Y:S01]  /*13a0*/  IMAD.U32 R5, RZ, RZ, UR5 ;  /* 0x00000005ff057e24 */ /* 0x000fe2000f8e00ff */
[----:B-12---:R0:W-:Y:S06]  /*13b0*/  STL [R1], R0 ;  /* 0x0000000001007387 */ /* 0x0061ec0000100800 */
[----:B------:R-:W-:-:S07]  /*13c0*/  LEPC R20, `(.L_x_28) ;  /* 0x000000001014794e */ /* 0x000fce0000000000 */
[----:B0-----:R-:W-:Y:S05]  /*13d0*/  CALL.ABS.NOINC R8 ;  /* 0x0000000008007343 */ /* 0x001fea0003c00000 */
.L_x_28:
        /* <DEDUP_REMOVED lines=12> */
.L_x_29:
        /* <DEDUP_REMOVED lines=12> */
.L_x_30:
        /* <DEDUP_REMOVED lines=12> */
.L_x_31:
        /* <DEDUP_REMOVED lines=12> */
.L_x_32:
[----:B------:R-:W-:-:S07]  /*16e0*/  VIADD R22, R22, 0x8 ;  /* 0x0000000816167836 */ /* 0x000fce0000000000 */
.L_x_24:
[----:B------:R-:W-:-:S13]  /*16f0*/  ISETP.NE.AND P0, PT, R24, RZ, PT ;  /* 0x000000ff1800720c */ /* 0x000fda0003f05270 */
        /* <DEDUP_REMOVED lines=11> */
[----:B------:R-:W-:Y:S01]  /*17b0*/  MOV R6, R18 ;  /* 0x0000001200067202 */ /* 0x000fe20000000f00 */
[----:B------:R-:W-:Y:S01]  /*17c0*/  IMAD.MOV.U32 R7, RZ, RZ, R2 ;  /* 0x000000ffff077224 */ /* 0x000fe200078e0002 */
[----:B------:R1:W3:Y:S01]  /*17d0*/  LDC.64 R8, c[0x4][R19] ;  /* 0x0100000013087b82 */ /* 0x0002e20000000a00 */
[----:B0-----:R-:W-:Y:S02]  /*17e0*/  IMAD.U32 R4, RZ, RZ, UR4 ;  /* 0x00000004ff047e24 */ /* 0x001fe4000f8e00ff */
[----:B------:R-:W-:Y:S01]  /*17f0*/  IMAD.U32 R5, RZ, RZ, UR5 ;  /* 0x00000005ff057e24 */ /* 0x000fe2000f8e00ff */
[----:B--23--:R1:W-:Y:S06]  /*1800*/  STL [R1], R0 ;  /* 0x0000000001007387 */ /* 0x00c3ec0000100800 */
[----:B------:R-:W-:-:S07]  /*1810*/  LEPC R20, `(.L_x_34) ;  /* 0x000000001014794e */ /* 0x000fce0000000000 */
[----:B-1----:R-:W-:Y:S05]  /*1820*/  CALL.ABS.NOINC R8 ;  /* 0x0000000008007343 */ /* 0x002fea0003c00000 */
.L_x_34:
        /* <DEDUP_REMOVED lines=12> */
.L_x_35:
        /* <DEDUP_REMOVED lines=12> */
.L_x_36:
        /* <DEDUP_REMOVED lines=12> */
.L_x_37:
[----:B------:R-:W-:-:S07]  /*1a70*/  VIADD R22, R22, 0x4 ;  /* 0x0000000416167836 */ /* 0x000fce0000000000 */
.L_x_33:
[----:B------:R-:W-:-:S13]  /*1a80*/  ISETP.NE.AND P0, PT, R24, RZ, PT ;  /* 0x000000ff1800720c */ /* 0x000fda0003f05270 */
[----:B------:R-:W-:Y:S05]  /*1a90*/  @!P0 BRA `(.L_x_23) ;  /* 0x00000000005c8947 */ /* 0x000fea0003800000 */
[----:B------:R-:W0:Y:S01]  /*1aa0*/  LDC.64 R16, c[0x0][0x380] ;  /* 0x0000e000ff107b82 */ /* 0x000e220000000a00 */
[----:B------:R-:W-:Y:S02]  /*1ab0*/  IMAD.MOV R24, RZ, RZ, -R24 ;  /* 0x000000ffff187224 */ /* 0x000fe400078e0a18 */
[----:B0-----:R-:W-:-:S07]  /*1ac0*/  IMAD.WIDE.U32 R16, R22, 0x4, R16 ;  /* 0x0000000416107825 */ /* 0x001fce00078e0010 */
.L_x_39:
[----:B------:R-:W-:Y:S02]  /*1ad0*/  R2UR UR4, R28 ;  /* 0x000000001c0472ca */ /* 0x000fe400000e0000 */
[----:B------:R-:W-:-:S13]  /*1ae0*/  R2UR UR5, R29 ;  /* 0x000000001d0572ca */ /* 0x000fda00000e0000 */
[----:B------:R-:W2:Y:S01]  /*1af0*/  LDG.E R0, desc[UR4][R16.64] ;  /* 0x0000000410007981 */ /* 0x000ea2000c1e1900 */
[----:B------:R-:W-:Y:S01]  /*1b00*/  MOV R8, 0x0 ;  /* 0x0000000000087802 */ /* 0x000fe20000000f00 */
[----:B------:R-:W0:Y:S01]  /*1b10*/  LDCU.64 UR4, c[0x4][0x10] ;  /* 0x01000200ff0477ac */ /* 0x000e220008000a00 */
[----:B------:R-:W-:Y:S01]  /*1b20*/  VIADD R24, R24, 0x1 ;  /* 0x0000000118187836 */ /* 0x000fe20000000000 */
[----:B------:R-:W-:Y:S01]  /*1b30*/  MOV R7, R2 ;  /* 0x0000000200077202 */ /* 0x000fe20000000f00 */
[----:B------:R-:W-:Y:S02]  /*1b40*/  IMAD.MOV.U32 R6, RZ, RZ, R18 ;  /* 0x000000ffff067224 */ /* 0x000fe400078e0012 */
[----:B------:R-:W1:Y:S01]  /*1b50*/  LDC.64 R8, c[0x4][R8] ;  /* 0x0100000008087b82 */ /* 0x000e620000000a00 */
[----:B------:R-:W-:Y:S01]  /*1b60*/  ISETP.NE.AND P0, PT, R24, RZ, PT ;  /* 0x000000ff1800720c */ /* 0x000fe20003f05270 */
[----:B0-----:R-:W-:Y:S02]  /*1b70*/  IMAD.U32 R4, RZ, RZ, UR4 ;  /* 0x00000004ff047e24 */ /* 0x001fe4000f8e00ff */
[----:B------:R-:W-:Y:S01]  /*1b80*/  IMAD.U32 R5, RZ, RZ, UR5 ;  /* 0x00000005ff057e24 */ /* 0x000fe2000f8e00ff */
[----:B--2---:R0:W-:Y:S02]  /*1b90*/  STL [R1], R0 ;  /* 0x0000000001007387 */ /* 0x0041e40000100800 */
[----:B01----:R-:W-:-:S07]  /*1ba0*/  P2R R0, PR, RZ, 0x1 ;  /* 0x00000001ff007803 */ /* 0x003fce0000000000 */
[----:B------:R-:W-:-:S07]  /*1bb0*/  LEPC R20, `(.L_x_38) ;  /* 0x000000001014794e */ /* 0x000fce0000000000 */
[----:B------:R-:W-:Y:S05]  /*1bc0*/  CALL.ABS.NOINC R8 ;  /* 0x0000000008007343 */ /* 0x000fea0003c00000 */
.L_x_38:
[----:B------:R-:W-:Y:S02]  /*1bd0*/  ISETP.NE.AND P6, PT, R24, RZ, PT ;  /* 0x000000ff1800720c */ /* 0x000fe40003fc5270 */
[----:B------:R-:W-:-:S05]  /*1be0*/  IADD3 R16, P0, PT, R16, 0x4, RZ ;  /* 0x0000000410107810 */ /* 0x000fca0007f1e0ff */
[----:B------:R-:W-:-:S06]  /*1bf0*/  IMAD.X R17, RZ, RZ, R17, P0 ;  /* 0x000000ffff117224 */ /* 0x000fcc00000e0611 */
[----:B------:R-:W-:Y:S05]  /*1c00*/  @P6 BRA `(.L_x_39) ;  /* 0xfffffffc00b06947 */ /* 0x000fea000383ffff */
.L_x_23:
[----:B------:R-:W-:Y:S05]  /*1c10*/  BSYNC.RECONVERGENT B6 ;  /* 0x0000000000067941 */ /* 0x000fea0003800200 */
.L_x_4:
[----:B------:R-:W0:Y:S01]  /*1c20*/  LDC.64 R8, c[0x0][0x380] ;  /* 0x0000e000ff087b82 */ /* 0x000e220000000a00 */
[----:B------:R-:W-:Y:S02]  /*1c30*/  R2UR UR4, R28 ;  /* 0x000000001c0472ca */ /* 0x000fe400000e0000 */
[----:B------:R-:W-:Y:S01]  /*1c40*/  R2UR UR5, R29 ;  /* 0x000000001d0572ca */ /* 0x000fe200000e0000 */
[----:B0-----:R-:W-:-:S12]  /*1c50*/  IMAD.WIDE R8, R23, 0x4, R8 ;  /* 0x0000000417087825 */ /* 0x001fd800078e0208 */
        /* <DEDUP_REMOVED lines=11> */
.L_x_40:
[----:B------:R-:W0:Y:S01]  /*1d10*/  LDC.64 R16, c[0x4][R16] ;  /* 0x0100000010107b82 */ /* 0x000e220000000a00 */
[----:B------:R-:W1:Y:S01]  /*1d20*/  LDCU.64 UR4, c[0x4][0x20] ;  /* 0x01000400ff0477ac */ /* 0x000e620008000a00 */
[----:B------:R-:W-:Y:S01]  /*1d30*/  CS2R R6, SRZ ;  /* 0x0000000000067805 */ /* 0x000fe2000001ff00 */
[----:B-1----:R-:W-:Y:S02]  /*1d40*/  IMAD.U32 R4, RZ, RZ, UR4 ;  /* 0x00000004ff047e24 */ /* 0x002fe4000f8e00ff */
[----:B------:R-:W-:-:S07]  /*1d50*/  IMAD.U32 R5, RZ, RZ, UR5 ;  /* 0x00000005ff057e24 */ /* 0x000fce000f8e00ff */
[----:B------:R-:W-:-:S07]  /*1d60*/  LEPC R20, `(.L_x_41) ;  /* 0x000000001014794e */ /* 0x000fce0000000000 */
[----:B0-----:R-:W-:Y:S05]  /*1d70*/  CALL.ABS.NOINC R16 ;  /* 0x0000000010007343 */ /* 0x001fea0003c00000 */
.L_x_41:
[----:B------:R-:W0:Y:S02]  /*1d80*/  LDC R16, c[0x0][0x388] ;  /* 0x0000e200ff107b82 */ /* 0x000e240000000800 */
[----:B0-----:R-:W-:-:S13]  /*1d90*/  ISETP.GE.AND P0, PT, R16, 0x1, PT ;  /* 0x000000011000780c */ /* 0x001fda0003f06270 */
[----:B------:R-:W-:Y:S05]  /*1da0*/  @!P0 BRA `(.L_x_42) ;  /* 0x0000000c000c8947 */ /* 0x000fea0003800000 */
[C---:B------:R-:W-:Y:S01]  /*1db0*/  ISETP.GE.U32.AND P1, PT, R16.reuse, 0x10, PT ;  /* 0x000000101000780c */ /* 0x040fe20003f26070 */
[----:B------:R-:W-:Y:S01]  /*1dc0*/  IMAD.MOV.U32 R0, RZ, RZ, RZ ;  /* 0x000000ffff007224 */ /* 0x000fe200078e00ff */
[----:B------:R-:W-:-:S04]  /*1dd0*/  LOP3.LUT R26, R16, 0xf, RZ, 0xc0, !PT ;  /* 0x0000000f101a7812 */ /* 0x000fc800078ec0ff */
[----:B------:R-:W-:-:S07]  /*1de0*/  ISETP.NE.AND P0, PT, R26, RZ, PT ;  /* 0x000000ff1a00720c */ /* 0x000fce0003f05270 */
[----:B------:R-:W-:Y:S06]  /*1df0*/  @!P1 BRA `(.L_x_43) ;  /* 0x0000000400549947 */ /* 0x000fec0003800000 */
        /* <DEDUP_REMOVED lines=8> */
.L_x_44:
[----:B------:R-:W-:Y:S01]  /*1e80*/  R2UR UR4, R28 ;  /* 0x000000001c0472ca */ /* 0x000fe200000e0000 */
[----:B-1----:R-:W-:Y:S01]  /*1e90*/  IMAD.MOV.U32 R4, RZ, RZ, R6 ;  /* 0x000000ffff047224 */ /* 0x002fe200078e0006 */
[----:B------:R-:W-:Y:S01]  /*1ea0*/  R2UR UR5, R29 ;  /* 0x000000001d0572ca */ /* 0x000fe200000e0000 */
[----:B------:R-:W-:-:S12]  /*1eb0*/  IMAD.MOV.U32 R5, RZ, RZ, R7 ;  /* 0x000000ffff057224 */ /* 0x000fd800078e0007 */
[----:B------:R-:W2:Y:S01]  /*1ec0*/  LDG.E R14, desc[UR4][R4.64+-0x20] ;  /* 0xffffe004040e7981 */ /* 0x000ea2000c1e1900 */
[C---:B------:R-:W-:Y:S02]  /*1ed0*/  R2UR UR6, R28.reuse ;  /* 0x000000001c0672ca */ /* 0x040fe400000e0000 */
[C---:B------:R-:W-:Y:S01]  /*1ee0*/  R2UR UR7, R29.reuse ;  /* 0x000000001d0772ca */ /* 0x040fe200000e0000 */
[----:B------:R-:W3:Y:S01]  /*1ef0*/  LDG.E R22, desc[UR4][R4.64+-0x1c] ;  /* 0xffffe40404167981 */ /* 0x000ee2000c1e1900 */
[C---:B------:R-:W-:Y:S01]  /*1f00*/  R2UR UR8, R28.reuse ;  /* 0x000000001c0872ca */ /* 0x040fe200000e0000 */
[----:B------:R-:W2:Y:S01]  /*1f10*/  LDCU UR4, c[0x0][0x390] ;  /* 0x00007200ff0477ac */ /* 0x000ea20008000800 */
[C---:B------:R-:W-:Y:S02]  /*1f20*/  R2UR UR9, R29.reuse ;  /* 0x000000001d0972ca */ /* 0x040fe400000e0000 */
[----:B------:R-:W-:Y:S02]  /*1f30*/  R2UR UR12, R28 ;  /* 0x000000001c0c72ca */ /* 0x000fe400000e0000 */
[----:B------:R-:W-:-:S02]  /*1f40*/  R2UR UR13, R29 ;  /* 0x000000001d0d72ca */ /* 0x000fc400000e0000 */
[C---:B------:R-:W-:Y:S02]  /*1f50*/  R2UR UR16, R28.reuse ;  /* 0x000000001c1072ca */ /* 0x040fe400000e0000 */
[C---:B------:R-:W-:Y:S01]  /*1f60*/  R2UR UR17, R29.reuse ;  /* 0x000000001d1172ca */ /* 0x040fe200000e0000 */
[----:B------:R-:W4:Y:S01]  /*1f70*/  LDG.E R24, desc[UR6][R4.64+-0x18] ;  /* 0xffffe80604187981 */ /* 0x000f22000c1e1900 */
[C---:B------:R-:W-:Y:S02]  /*1f80*/  R2UR UR10, R28.reuse ;  /* 0x000000001c0a72ca */ /* 0x040fe400000e0000 */
[C---:B------:R-:W-:Y:S01]  /*1f90*/  R2UR UR11, R29.reuse ;  /* 0x000000001d0b72ca */ /* 0x040fe200000e0000 */
[----:B------:R-:W5:Y:S01]  /*1fa0*/  LDG.E R13, desc[UR8][R4.64+-0x14] ;  /* 0xffffec08040d7981 */ /* 0x000f62000c1e1900 */
[C---:B------:R-:W-:Y:S02]  /*1fb0*/  R2UR UR14, R28.reuse ;  /* 0x000000001c0e72ca */ /* 0x040fe400000e0000 */
[----:B------:R-:W-:Y:S01]  /*1fc0*/  R2UR UR15, R29 ;  /* 0x000000001d0f72ca */ /* 0x000fe200000e0000 */
[----:B------:R-:W5:Y:S01]  /*1fd0*/  LDG.E R11, desc[UR12][R4.64+-0xc] ;  /* 0xfffff40c040b7981 */ /* 0x000f62000c1e1900 */
[----:B------:R-:W-:-:S02]  /*1fe0*/  R2UR UR18, R28 ;  /* 0x000000001c1272ca */ /* 0x000fc400000e0000 */
[C---:B------:R-:W-:Y:S01]  /*1ff0*/  R2UR UR19, R29.reuse ;  /* 0x000000001d1372ca */ /* 0x040fe200000e0000 */
[----:B------:R-:W5:Y:S01]  /*2000*/  LDG.E R9, desc[UR16][R4.64+-0x4] ;  /* 0xfffffc1004097981 */ /* 0x000f62000c1e1900 */
[C---:B------:R-:W-:Y:S02]  /*2010*/  R2UR UR20, R28.reuse ;  /* 0x000000001c1472ca */ /* 0x040fe400000e0000 */
[C---:B------:R-:W-:Y:S01]  /*2020*/  R2UR UR21, R29.reuse ;  /* 0x000000001d1572ca */ /* 0x040fe200000e0000 */
[----:B------:R-:W5:Y:S01]  /*2030*/  LDG.E R12, desc[UR10][R4.64+-0x10] ;  /* 0xfffff00a040c7981 */ /* 0x000f62000c1e1900 */
[----:B------:R-:W-:Y:S02]  /*2040*/  R2UR UR22, R28 ;  /* 0x000000001c1672ca */ /* 0x000fe400000e0000 */
[----:B------:R-:W-:Y:S01]  /*2050*/  R2UR UR23, R29 ;  /* 0x000000001d1772ca */ /* 0x000fe200000e0000 */
[----:B------:R-:W5:Y:S04]  /*2060*/  LDG.E R10, desc[UR14][R4.64+-0x8] ;  /* 0xfffff80e040a7981 */ /* 0x000f68000c1e1900 */
[----:B------:R-:W5:Y:S04]  /*2070*/  LDG.E R8, desc[UR8][R4.64] ;  /* 0x0000000804087981 */ /* 0x000f68000c1e1900 */
[----:B------:R-:W5:Y:S04]  /*2080*/  LDG.E R6, desc[UR10][R4.64+0x4] ;  /* 0x0000040a04067981 */ /* 0x000f68000c1e1900 */
[----:B------:R-:W5:Y:S04]  /*2090*/  LDG.E R7, desc[UR12][R4.64+0x8] ;  /* 0x0000080c04077981 */ /* 0x000f68000c1e1900 */
[----:B------:R-:W5:Y:S04]  /*20a0*/  LDG.E R20, desc[UR14][R4.64+0xc] ;  /* 0x00000c0e04147981 */ /* 0x000f68000c1e1900 */
[----:B------:R-:W5:Y:S04]  /*20b0*/  LDG.E R19, desc[UR18][R4.64+0x14] ;  /* 0x0000141204137981 */ /* 0x000f68000c1e1900 */
[----:B------:R-:W5:Y:S04]  /*20c0*/  LDG.E R17, desc[UR20][R4.64+0x18] ;  /* 0x0000181404117981 */ /* 0x000f68000c1e1900 */
[----:B------:R-:W5:Y:S01]  /*20d0*/  LDG.E R15, desc[UR22][R4.64+0x1c] ;  /* 0x00001c16040f7981 */ /* 0x000f62000c1e1900 */
[----:B--2---:R-:W-:-:S03]  /*20e0*/  VIADD R21, R14, UR4 ;  /* 0x000000040e157c36 */ /* 0x004fc60008000000 */
[----:B------:R-:W2:Y:S01]  /*20f0*/  LDG.E R14, desc[UR16][R4.64+0x10] ;  /* 0x00001010040e7981 */ /* 0x000ea2000c1e1900 */
[----:B------:R-:W-:Y:S02]  /*2100*/  VIADD R3, R3, 0x10 ;  /* 0x0000001003037836 */ /* 0x000fe40000000000 */
[----:B---3--:R-:W-:Y:S01]  /*2110*/  VIADD R25, R22, UR4 ;  /* 0x0000000416197c36 */ /* 0x008fe20008000000 */
[----:B------:R4:W-:Y:S02]  /*2120*/  STG.E desc[UR6][R4.64+-0x20], R21 ;  /* 0xffffe01504007986 */ /* 0x0009e4000c101906 */
[----:B------:R-:W-:Y:S02]  /*2130*/  ISETP.NE.AND P1, PT, R3, RZ, PT ;  /* 0x000000ff0300720c */ /* 0x000fe40003f25270 */
[----:B------:R0:W-:Y:S01]  /*2140*/  STG.E desc[UR6][R4.64+-0x1c], R25 ;  /* 0xffffe41904007986 */ /* 0x0001e2000c101906 */
[----:B----4-:R-:W-:Y:S02]  /*2150*/  VIADD R21, R24, UR4 ;  /* 0x0000000418157c36 */ /* 0x010fe40008000000 */
[----:B-----5:R-:W-:-:S02]  /*2160*/  VIADD R13, R13, UR4 ;  /* 0x000000040d0d7c36 */ /* 0x020fc40008000000 */
[----:B------:R-:W-:Y:S02]  /*2170*/  VIADD R11, R11, UR4 ;  /* 0x000000040b0b7c36 */ /* 0x000fe40008000000 */
[----:B------:R-:W-:Y:S01]  /*2180*/  VIADD R9, R9, UR4 ;  /* 0x0000000409097c36 */ /* 0x000fe20008000000 */
[----:B------:R-:W-:Y:S01]  /*2190*/  STG.E desc[UR6][R4.64+-0x18], R21 ;  /* 0xffffe81504007986 */ /* 0x000fe2000c101906 */
[----:B------:R-:W-:-:S03]  /*21a0*/  VIADD R27, R12, UR4 ;  /* 0x000000040c1b7c36 */ /* 0x000fc60008000000 */
[----:B------:R1:W-:Y:S01]  /*21b0*/  STG.E desc[UR8][R4.64+-0x14], R13 ;  /* 0xffffec0d04007986 */ /* 0x0003e2000c101908 */
[----:B0-----:R-:W-:-:S03]  /*21c0*/  IADD3 R25, PT, PT, R10, UR4, RZ ;  /* 0x000000040a197c10 */ /* 0x001fc6000fffe0ff */
[----:B------:R0:W-:Y:S04]  /*21d0*/  STG.E desc[UR12][R4.64+-0xc], R11 ;  /* 0xfffff40b04007986 */ /* 0x0001e8000c10190c */
[----:B------:R3:W-:Y:S01]  /*21e0*/  STG.E desc[UR16][R4.64+-0x4], R9 ;  /* 0xfffffc0904007986 */ /* 0x0007e2000c101910 */
[----:B-1----:R-:W-:Y:S02]  /*21f0*/  VIADD R13, R6, UR4 ;  /* 0x00000004060d7c36 */ /* 0x002fe40008000000 */
[----:B------:R-:W-:Y:S02]  /*2200*/  VIADD R7, R7, UR4 ;  /* 0x0000000407077c36 */ /* 0x000fe40008000000 */
[----:B0-----:R-:W-:Y:S02]  /*2210*/  VIADD R11, R8, UR4 ;  /* 0x00000004080b7c36 */ /* 0x001fe40008000000 */
[----:B---3--:R-:W-:-:S02]  /*2220*/  VIADD R9, R20, UR4 ;  /* 0x0000000414097c36 */ /* 0x008fc40008000000 */
[----:B------:R-:W-:Y:S01]  /*2230*/  VIADD R19, R19, UR4 ;  /* 0x0000000413137c36 */ /* 0x000fe20008000000 */
[----:B------:R-:W-:Y:S01]  /*2240*/  IADD3 R6, P2, PT, R4, 0x40, RZ ;  /* 0x0000004004067810 */ /* 0x000fe20007f5e0ff */
[----:B------:R-:W-:Y:S02]  /*2250*/  VIADD R17, R17, UR4 ;  /* 0x0000000411117c36 */ /* 0x000fe40008000000 */
[----:B------:R-:W-:Y:S01]  /*2260*/  VIADD R15, R15, UR4 ;  /* 0x000000040f0f7c36 */ /* 0x000fe20008000000 */
[----:B------:R-:W-:Y:S04]  /*2270*/  STG.E desc[UR10][R4.64+-0x10], R27 ;  /* 0xfffff01b04007986 */ /* 0x000fe8000c10190a */
[----:B------:R-:W-:Y:S04]  /*2280*/  STG.E desc[UR14][R4.64+-0x8], R25 ;  /* 0xfffff81904007986 */ /* 0x000fe8000c10190e */
[----:B------:R-:W-:Y:S04]  /*2290*/  STG.E desc[UR6][R4.64], R11 ;  /* 0x0000000b04007986 */ /* 0x000fe8000c101906 */
[----:B------:R-:W-:Y:S04]  /*22a0*/  STG.E desc[UR8][R4.64+0x4], R13 ;  /* 0x0000040d04007986 */ /* 0x000fe8000c101908 */
[----:B------:R0:W-:Y:S04]  /*22b0*/  STG.E desc[UR10][R4.64+0x8], R7 ;  /* 0x0000080704007986 */ /* 0x0001e8000c10190a */
[----:B------:R1:W-:Y:S04]  /*22c0*/  STG.E desc[UR12][R4.64+0xc], R9 ;  /* 0x00000c0904007986 */ /* 0x0003e8000c10190c */
[----:B------:R1:W-:Y:S04]  /*22d0*/  STG.E desc[UR16][R4.64+0x14], R19 ;  /* 0x0000141304007986 */ /* 0x0003e8000c101910 */
[----:B------:R1:W-:Y:S01]  /*22e0*/  STG.E desc[UR18][R4.64+0x18], R17 ;  /* 0x0000181104007986 */ /* 0x0003e2000c101912 */
[----:B0-----:R-:W-:-:S03]  /*22f0*/  IMAD.X R7, RZ, RZ, R5, P2 ;  /* 0x000000ffff077224 */ /* 0x001fc600010e0605 */
[----:B------:R1:W-:Y:S01]  /*2300*/  STG.E desc[UR20][R4.64+0x1c], R15 ;  /* 0x00001c0f04007986 */ /* 0x0003e2000c101914 */
[----:B--2---:R-:W-:-:S05]  /*2310*/  VIADD R21, R14, UR4 ;  /* 0x000000040e157c36 */ /* 0x004fca0008000000 */
[----:B------:R1:W-:Y:S01]  /*2320*/  STG.E desc[UR14][R4.64+0x10], R21 ;  /* 0x0000101504007986 */ /* 0x0003e2000c10190e */
[----:B------:R-:W-:Y:S05]  /*2330*/  @P1 BRA `(.L_x_44) ;  /* 0xfffffff800d01947 */ /* 0x000fea000383ffff */
[----:B------:R-:W-:Y:S05]  /*2340*/  BSYNC.RECONVERGENT B0 ;  /* 0x0000000000007941 */ /* 0x000fea0003800200 */
.L_x_43:
[----:B------:R-:W-:Y:S04]  /*2350*/  BSSY.RECONVERGENT B0, `(.L_x_42) ;  /* 0x0000068000007945 */ /* 0x000fe80003800200 */
[----:B------:R-:W-:Y:S05]  /*2360*/  @!P0 BRA `(.L_x_45) ;  /* 0x0000000400988947 */ /* 0x000fea0003800000 */
[----:B------:R-:W-:Y:S02]  /*2370*/  ISETP.GE.U32.AND P0, PT, R26, 0x8, PT ;  /* 0x000000081a00780c */ /* 0x000fe40003f06070 */
[----:B------:R-:W-:-:S04]  /*2380*/  LOP3.LUT R20, R16, 0x7, RZ, 0xc0, !PT ;  /* 0x0000000710147812 */ /* 0x000fc800078ec0ff */
[----:B------:R-:W-:-:S07]  /*2390*/  ISETP.NE.AND P1, PT, R20, RZ, PT ;  /* 0x000000ff1400720c */ /* 0x000fce0003f25270 */
[----:B------:R-:W-:Y:S06]  /*23a0*/  @!P0 BRA `(.L_x_46) ;  /* 0x0000000000b88947 */ /* 0x000fec0003800000 */
[----:B-1----:R-:W0:Y:S01]  /*23b0*/  LDC.64 R4, c[0x0][0x380] ;  /* 0x0000e000ff047b82 */ /* 0x002e220000000a00 */
[C---:B------:R-:W-:Y:S02]  /*23c0*/  R2UR UR4, R28.reuse ;  /* 0x000000001c0472ca */ /* 0x040fe400000e0000 */
[C---:B------:R-:W-:Y:S02]  /*23d0*/  R2UR UR5, R29.reuse ;  /* 0x000000001d0572ca */ /* 0x040fe400000e0000 */
[C---:B------:R-:W-:Y:S02]  /*23e0*/  R2UR UR6, R28.reuse ;  /* 0x000000001c0672ca */ /* 0x040fe400000e0000 */
[C---:B------:R-:W-:Y:S02]  /*23f0*/  R2UR UR7, R29.reuse ;  /* 0x000000001d0772ca */ /* 0x040fe400000e0000 */
[----:B------:R-:W-:Y:S02]  /*2400*/  R2UR UR8, R28 ;  /* 0x000000001c0872ca */ /* 0x000fe400000e0000 */
[----:B------:R-:W-:-:S02]  /*2410*/  R2UR UR9, R29 ;  /* 0x000000001d0972ca */ /* 0x000fc400000e0000 */
[C---:B------:R-:W-:Y:S02]  /*2420*/  R2UR UR10, R28.reuse ;  /* 0x000000001c0a72ca */ /* 0x040fe400000e0000 */
[C---:B------:R-:W-:Y:S02]  /*2430*/  R2UR UR11, R29.reuse ;  /* 0x000000001d0b72ca */ /* 0x040fe400000e0000 */
[C---:B------:R-:W-:Y:S02]  /*2440*/  R2UR UR12, R28.reuse ;  /* 0x000000001c0c72ca */ /* 0x040fe400000e0000 */
[C---:B------:R-:W-:Y:S02]  /*2450*/  R2UR UR13, R29.reuse ;  /* 0x000000001d0d72ca */ /* 0x040fe400000e0000 */
[----:B------:R-:W-:Y:S02]  /*2460*/  R2UR UR14, R28 ;  /* 0x000000001c0e72ca */ /* 0x000fe400000e0000 */
[----:B------:R-:W-:Y:S01]  /*2470*/  R2UR UR15, R29 ;  /* 0x000000001d0f72ca */ /* 0x000fe200000e0000 */
[----:B0-----:R-:W-:Y:S01]  /*2480*/  IMAD.WIDE.U32 R4, R0, 0x4, R4 ;  /* 0x0000000400047825 */ /* 0x001fe200078e0004 */
[----:B------:R-:W-:-:S02]  /*2490*/  R2UR UR16, R28 ;  /* 0x000000001c1072ca */ /* 0x000fc400000e0000 */
[C---:B------:R-:W-:Y:S02]  /*24a0*/  R2UR UR17, R29.reuse ;  /* 0x000000001d1172ca */ /* 0x040fe400000e0000 */
[C---:B------:R-:W-:Y:S01]  /*24b0*/  R2UR UR18, R28.reuse ;  /* 0x000000001c1272ca */ /* 0x040fe200000e0000 */
[----:B------:R-:W2:Y:S01]  /*24c0*/  LDG.E R3, desc[UR4][R4.64] ;  /* 0x0000000404037981 */ /* 0x000ea2000c1e1900 */
[----:B------:R-:W-:Y:S01]  /*24d0*/  R2UR UR19, R29 ;  /* 0x000000001d1372ca */ /* 0x000fe200000e0000 */
[----:B------:R-:W2:Y:S02]  /*24e0*/  LDCU UR4, c[0x0][0x390] ;  /* 0x00007200ff0477ac */ /* 0x000ea40008000800 */
[----:B------:R-:W3:Y:S04]  /*24f0*/  LDG.E R6, desc[UR6][R4.64+0x4] ;  /* 0x0000040604067981 */ /* 0x000ee8000c1e1900 */
[----:B------:R-:W4:Y:S04]  /*2500*/  LDG.E R8, desc[UR8][R4.64+0x8] ;  /* 0x0000080804087981 */ /* 0x000f28000c1e1900 */
[----:B------:R-:W5:Y:S04]  /*2510*/  LDG.E R10, desc[UR10][R4.64+0xc] ;  /* 0x00000c0a040a7981 */ /* 0x000f68000c1e1900 */
[----:B------:R-:W5:Y:S04]  /*2520*/  LDG.E R12, desc[UR12][R4.64+0x10] ;  /* 0x0000100c040c7981 */ /* 0x000f68000c1e1900 */
[----:B------:R-:W5:Y:S04]  /*2530*/  LDG.E R14, desc[UR14][R4.64+0x14] ;  /* 0x0000140e040e7981 */ /* 0x000f68000c1e1900 */
[----:B------:R-:W5:Y:S04]  /*2540*/  LDG.E R17, desc[UR16][R4.64+0x18] ;  /* 0x0000181004117981 */ /* 0x000f68000c1e1900 */
[----:B------:R-:W5:Y:S01]  /*2550*/  LDG.E R19, desc[UR18][R4.64+0x1c] ;  /* 0x00001c1204137981 */ /* 0x000f62000c1e1900 */
[----:B------:R-:W-:-:S02]  /*2560*/  R2UR UR20, R28 ;  /* 0x000000001c1472ca */ /* 0x000fc400000e0000 */
[----:B------:R-:W-:Y:S02]  /*2570*/  R2UR UR21, R29 ;  /* 0x000000001d1572ca */ /* 0x000fe400000e0000 */
[----:B------:R-:W-:Y:S01]  /*2580*/  IADD3 R0, PT, PT, R0, 0x8, RZ ;  /* 0x0000000800007810 */ /* 0x000fe20007ffe0ff */
[----:B--2---:R-:W-:Y:S02]  /*2590*/  VIADD R3, R3, UR4 ;  /* 0x0000000403037c36 */ /* 0x004fe40008000000 */
[----:B---3--:R-:W-:Y:S02]  /*25a0*/  VIADD R7, R6, UR4 ;  /* 0x0000000406077c36 */ /* 0x008fe40008000000 */
[----:B----4-:R-:W-:Y:S02]  /*25b0*/  VIADD R9, R8, UR4 ;  /* 0x0000000408097c36 */ /* 0x010fe40008000000 */
[----:B-----5:R-:W-:Y:S02]  /*25c0*/  VIADD R11, R10, UR4 ;  /* 0x000000040a0b7c36 */ /* 0x020fe40008000000 */
[----:B------:R-:W-:-:S02]  /*25d0*/  VIADD R13, R12, UR4 ;  /* 0x000000040c0d7c36 */ /* 0x000fc40008000000 */
[----:B------:R-:W-:Y:S02]  /*25e0*/  VIADD R15, R14, UR4 ;  /* 0x000000040e0f7c36 */ /* 0x000fe40008000000 */
[----:B------:R-:W-:Y:S02]  /*25f0*/  VIADD R17, R17, UR4 ;  /* 0x0000000411117c36 */ /* 0x000fe40008000000 */
[----:B------:R-:W-:Y:S01]  /*2600*/  VIADD R19, R19, UR4 ;  /* 0x0000000413137c36 */ /* 0x000fe20008000000 */
[----:B------:R0:W-:Y:S04]  /*2610*/  STG.E desc[UR6][R4.64], R3 ;  /* 0x0000000304007986 */ /* 0x0001e8000c101906 */
[----:B------:R0:W-:Y:S04]  /*2620*/  STG.E desc[UR8][R4.64+0x4], R7 ;  /* 0x0000040704007986 */ /* 0x0001e8000c101908 */
[----:B------:R0:W-:Y:S04]  /*2630*/  STG.E desc[UR10][R4.64+0x8], R9 ;  /* 0x0000080904007986 */ /* 0x0001e8000c10190a */
[----:B------:R0:W-:Y:S04]  /*2640*/  STG.E desc[UR12][R4.64+0xc], R11 ;  /* 0x00000c0b04007986 */ /* 0x0001e8000c10190c */
[----:B------:R0:W-:Y:S04]  /*2650*/  STG.E desc[UR14][R4.64+0x10], R13 ;  /* 0x0000100d04007986 */ /* 0x0001e8000c10190e */
[----:B------:R0:W-:Y:S04]  /*2660*/  STG.E desc[UR16][R4.64+0x14], R15 ;  /* 0x0000140f04007986 */ /* 0x0001e8000c101910 */
[----:B------:R0:W-:Y:S04]  /*2670*/  STG.E desc[UR18][R4.64+0x18], R17 ;  /* 0x0000181104007986 */ /* 0x0001e8000c101912 */
[----:B------:R0:W-:Y:S02]  /*2680*/  STG.E desc[UR20][R4.64+0x1c], R19 ;  /* 0x00001c1304007986 */ /* 0x0001e4000c101914 */
.L_x_46:
[----:B------:R-:W-:Y:S05]  /*2690*/  @!P1 BRA `(.L_x_45) ;  /* 0x0000000000cc9947 */ /* 0x000fea0003800000 */
[----:B------:R-:W-:Y:S02]  /*26a0*/  ISETP.GE.U32.AND P0, PT, R20, 0x4, PT ;  /* 0x000000041400780c */ /* 0x000fe40003f06070 */
[----:B0-----:R-:W-:-:S04]  /*26b0*/  LOP3.LUT R3, R16, 0x3, RZ, 0xc0, !PT ;  /* 0x0000000310037812 */ /* 0x001fc800078ec0ff */
        /* <DEDUP_REMOVED lines=9> */
[----:B------:R-:W-:Y:S02]  /*2750*/  R2UR UR10, R28 ;  /* 0x000000001c0a72ca */ /* 0x000fe400000e0000 */
[----:B------:R-:W-:Y:S01]  /*2760*/  R2UR UR11, R29 ;  /* 0x000000001d0b72ca */ /* 0x000fe200000e0000 */
[----:B0-----:R-:W-:-:S05]  /*2770*/  IMAD.WIDE.U32 R4, R0, 0x4, R4 ;  /* 0x0000000400047825 */ /* 0x001fca00078e0004 */
[----:B------:R-:W2:Y:S01]  /*2780*/  LDG.E R6, desc[UR4][R4.64] ;  /* 0x0000000404067981 */ /* 0x000ea2000c1e1900 */
[----:B------:R-:W2:Y:S03]  /*2790*/  LDCU UR4, c[0x0][0x390] ;  /* 0x00007200ff0477ac */ /* 0x000ea60008000800 */
[----:B------:R-:W3:Y:S04]  /*27a0*/  LDG.E R8, desc[UR6][R4.64+0x4] ;  /* 0x0000040604087981 */ /* 0x000ee8000c1e1900 */
[----:B------:R-:W4:Y:S04]  /*27b0*/  LDG.E R10, desc[UR8][R4.64+0x8] ;  /* 0x00000808040a7981 */ /* 0x000f28000c1e1900 */
[----:B------:R-:W5:Y:S01]  /*27c0*/  LDG.E R12, desc[UR10][R4.64+0xc] ;  /* 0x00000c0a040c7981 */ /* 0x000f62000c1e1900 */
[----:B------:R-:W-:Y:S01]  /*27d0*/  R2UR UR12, R28 ;  /* 0x000000001c0c72ca */ /* 0x000fe200000e0000 */
[----:B------:R-:W-:Y:S01]  /*27e0*/  VIADD R0, R0, 0x4 ;  /* 0x0000000400007836 */ /* 0x000fe20000000000 */
[----:B------:R-:W-:Y:S01]  /*27f0*/  R2UR UR13, R29 ;  /* 0x000000001d0d72ca */ /* 0x000fe200000e0000 */
[----:B--2---:R-:W-:-:S02]  /*2800*/  VIADD R7, R6, UR4 ;  /* 0x0000000406077c36 */ /* 0x004fc40008000000 */
[----:B---3--:R-:W-:-:S03]  /*2810*/  VIADD R9, R8, UR4 ;  /* 0x0000000408097c36 */ /* 0x008fc60008000000 */
[----:B------:R0:W-:Y:S01]  /*2820*/  STG.E desc[UR6][R4.64], R7 ;  /* 0x0000000704007986 */ /* 0x0001e2000c101906 */
[----:B----4-:R-:W-:-:S03]  /*2830*/  VIADD R11, R10, UR4 ;  /* 0x000000040a0b7c36 */ /* 0x010fc60008000000 */
[----:B------:R0:W-:Y:S01]  /*2840*/  STG.E desc[UR8][R4.64+0x4], R9 ;  /* 0x0000040904007986 */ /* 0x0001e2000c101908 */
[----:B-----5:R-:W-:-:S03]  /*2850*/  VIADD R13, R12, UR4 ;  /* 0x000000040c0d7c36 */ /* 0x020fc60008000000 */
[----:B------:R0:W-:Y:S04]  /*2860*/  STG.E desc[UR10][R4.64+0x8], R11 ;  /* 0x0000080b04007986 */ /* 0x0001e8000c10190a */
[----:B------:R0:W-:Y:S02]  /*2870*/  STG.E desc[UR12][R4.64+0xc], R13 ;  /* 0x00000c0d04007986 */ /* 0x0001e4000c10190c */
.L_x_47:
[----:B------:R-:W-:Y:S05]  /*2880*/  @!P1 BRA `(.L_x_45) ;  /* 0x0000000000509947 */ /* 0x000fea0003800000 */
[----:B01----:R-:W0:Y:S01]  /*2890*/  LDC.64 R4, c[0x0][0x380] ;  /* 0x0000e000ff047b82 */ /* 0x003e220000000a00 */
[----:B------:R-:W-:Y:S02]  /*28a0*/  IMAD.MOV R3, RZ, RZ, -R3 ;  /* 0x000000ffff037224 */ /* 0x000fe400078e0a03 */
[----:B0-----:R-:W-:-:S04]  /*28b0*/  IMAD.WIDE.U32 R4, R0, 0x4, R4 ;  /* 0x0000000400047825 */ /* 0x001fc800078e0004 */
[----:B------:R-:W-:Y:S02]  /*28c0*/  IMAD.MOV.U32 R0, RZ, RZ, R4 ;  /* 0x000000ffff007224 */ /* 0x000fe400078e0004 */
[----:B------:R-:W-:-:S07]  /*28d0*/  IMAD.MOV.U32 R9, RZ, RZ, R5 ;  /* 0x000000ffff097224 */ /* 0x000fce00078e0005 */
.L_x_48:
[----:B------:R-:W-:Y:S01]  /*28e0*/  R2UR UR4, R28 ;  /* 0x000000001c0472ca */ /* 0x000fe200000e0000 */
[----:B--2---:R-:W-:Y:S01]  /*28f0*/  IMAD.MOV.U32 R4, RZ, RZ, R0 ;  /* 0x000000ffff047224 */ /* 0x004fe200078e0000 */
[----:B------:R-:W-:Y:S01]  /*2900*/  R2UR UR5, R29 ;  /* 0x000000001d0572ca */ /* 0x000fe200000e0000 */
[----:B------:R-:W-:-:S12]  /*2910*/  IMAD.MOV.U32 R5, RZ, RZ, R9 ;  /* 0x000000ffff057224 */ /* 0x000fd800078e0009 */
[----:B------:R-:W2:Y:S01]  /*2920*/  LDG.E R0, desc[UR4][R4.64] ;  /* 0x0000000404007981 */ /* 0x000ea2000c1e1900 */
[----:B------:R-:W2:Y:S01]  /*2930*/  LDCU UR4, c[0x0][0x390] ;  /* 0x00007200ff0477ac */ /* 0x000ea20008000800 */
[----:B------:R-:W-:Y:S01]  /*2940*/  VIADD R3, R3, 0x1 ;  /* 0x0000000103037836 */ /* 0x000fe20000000000 */
[----:B------:R-:W-:Y:S02]  /*2950*/  R2UR UR6, R28 ;  /* 0x000000001c0672ca */ /* 0x000fe400000e0000 */
[----:B------:R-:W-:Y:S02]  /*2960*/  R2UR UR7, R29 ;  /* 0x000000001d0772ca */ /* 0x000fe400000e0000 */
[----:B------:R-:W-:Y:S01]  /*2970*/  ISETP.NE.AND P0, PT, R3, RZ, PT ;  /* 0x000000ff0300720c */ /* 0x000fe20003f05270 */
[----:B--2---:R-:W-:Y:S01]  /*2980*/  VIADD R7, R0, UR4 ;  /* 0x0000000400077c36 */ /* 0x004fe20008000000 */
[----:B------:R-:W-:-:S09]  /*2990*/  IADD3 R0, P1, PT, R4, 0x4, RZ ;  /* 0x0000000404007810 */ /* 0x000fd20007f3e0ff */
[----:B------:R2:W-:Y:S01]  /*29a0*/  STG.E desc[UR6][R4.64], R7 ;  /* 0x0000000704007986 */ /* 0x0005e2000c101906 */
[----:B------:R-:W-:Y:S01]  /*29b0*/  IMAD.X R9, RZ, RZ, R5, P1 ;  /* 0x000000ffff097224 */ /* 0x000fe200008e0605 */
[----:B------:R-:W-:Y:S06]  /*29c0*/  @P0 BRA `(.L_x_48) ;  /* 0xfffffffc00c40947 */ /* 0x000fec000383ffff */
.L_x_45:
[----:B------:R-:W-:Y:S05]  /*29d0*/  BSYNC.RECONVERGENT B0 ;  /* 0x0000000000007941 */ /* 0x000fea0003800200 */
.L_x_42:
[----:B01----:R-:W-:Y:S01]  /*29e0*/  MOV R17, 0x0 ;  /* 0x0000000000117802 */ /* 0x003fe20000000f00 */
[----:B------:R0:W-:Y:S01]  /*29f0*/  STL [R1+0x8], R16 ;  /* 0x0000081001007387 */ /* 0x0001e20000100800 */
[----:B------:R-:W1:Y:S01]  /*2a00*/  LDCU.64 UR4, c[0x4][0x28] ;  /* 0x01000500ff0477ac */ /* 0x000e620008000a00 */
[----:B------:R-:W-:Y:S01]  /*2a10*/  IADD3 R6, P0, PT, R18, 0x8, RZ ;  /* 0x0000000812067810 */ /* 0x000fe20007f1e0ff */
[----:B------:R0:W3:Y:S01]  /*2a20*/  LDC.64 R8, c[0x4][R17] ;  /* 0x0100000011087b82 */ /* 0x0000e20000000a00 */
[----:B------:R-:W-:-:S03]  /*2a30*/  ISETP.GE.AND P1, PT, R16, 0x2, PT ;  /* 0x000000021000780c */ /* 0x000fc60003f26270 */
[----:B--2---:R-:W-:Y:S01]  /*2a40*/  IMAD.X R7, RZ, RZ, R2, P0 ;  /* 0x000000ffff077224 */ /* 0x004fe200000e0602 */
[----:B------:R-:W-:Y:S01]  /*2a50*/  P2R R0, PR, RZ, 0x2 ;  /* 0x00000002ff007803 */ /* 0x000fe20000000000 */
[----:B-1----:R-:W-:Y:S02]  /*2a60*/  IMAD.U32 R4, RZ, RZ, UR4 ;  /* 0x00000004ff047e24 */ /* 0x002fe4000f8e00ff */
[----:B0-----:R-:W-:-:S07]  /*2a70*/  IMAD.U32 R5, RZ, RZ, UR5 ;  /* 0x00000005ff057e24 */ /* 0x001fce000f8e00ff */
[----:B------:R-:W-:-:S07]  /*2a80*/  LEPC R20, `(.L_x_49) ;  /* 0x000000001014794e */ /* 0x000fce0000000000 */
[----:B---3--:R-:W-:Y:S05]  /*2a90*/  CALL.ABS.NOINC R8 ;  /* 0x0000000008007343 */ /* 0x008fea0003c00000 */
.L_x_49:
[----:B------:R0:W1:Y:S01]  /*2aa0*/  LDC.64 R8, c[0x4][R17] ;  /* 0x0100000011087b82 */ /* 0x0000620000000a00 */
[----:B------:R-:W2:Y:S01]  /*2ab0*/  LDCU.64 UR4, c[0x4][0x30] ;  /* 0x01000600ff0477ac */ /* 0x000ea20008000a00 */
[----:B------:R-:W-:Y:S01]  /*2ac0*/  CS2R R6, SRZ ;  /* 0x0000000000067805 */ /* 0x000fe2000001ff00 */
[----:B--2---:R-:W-:Y:S02]  /*2ad0*/  IMAD.U32 R4, RZ, RZ, UR4 ;  /* 0x00000004ff047e24 */ /* 0x004fe4000f8e00ff */
[----:B0-----:R-:W-:-:S07]  /*2ae0*/  IMAD.U32 R5, RZ, RZ, UR5 ;  /* 0x00000005ff057e24 */ /* 0x001fce000f8e00ff */
[----:B------:R-:W-:-:S07]  /*2af0*/  LEPC R20, `(.L_x_50) ;  /* 0x000000001014794e */ /* 0x000fce0000000000 */
[----:B-1----:R-:W-:Y:S05]  /*2b00*/  CALL.ABS.NOINC R8 ;  /* 0x0000000008007343 */ /* 0x002fea0003c00000 */
.L_x_50:
[----:B------:R0:W1:Y:S01]  /*2b10*/  LDC.64 R8, c[0x4][R17] ;  /* 0x0100000011087b82 */ /* 0x0000620000000a00 */
[----:B------:R-:W2:Y:S01]  /*2b20*/  LDCU.64 UR4, c[0x4][0x8] ;  /* 0x01000100ff0477ac */ /* 0x000ea20008000a00 */
[----:B------:R-:W-:Y:S01]  /*2b30*/  CS2R R6, SRZ ;  /* 0x0000000000067805 */ /* 0x000fe2000001ff00 */
[----:B--2---:R-:W-:Y:S01]  /*2b40*/  IMAD.U32 R4, RZ, RZ, UR4 ;  /* 0x00000004ff047e24 */ /* 0x004fe2000f8e00ff */
[----:B0-----:R-:W-:-:S07]  /*2b50*/  MOV R5, UR5 ;  /* 0x0000000500057c02 */ /* 0x001fce0008000f00 */
[----:B------:R-:W-:-:S07]  /*2b60*/  LEPC R20, `(.L_x_51) ;  /* 0x000000001014794e */ /* 0x000fce0000000000 */
[----:B-1----:R-:W-:Y:S05]  /*2b70*/  CALL.ABS.NOINC R8 ;  /* 0x0000000008007343 */ /* 0x002fea0003c00000 */
.L_x_51:
[----:B------:R-:W-:-:S13]  /*2b80*/  ISETP.GE.AND P6, PT, R16, 0x2, PT ;  /* 0x000000021000780c */ /* 0x000fda0003fc6270 */
[----:B------:R-:W-:Y:S05]  /*2b90*/  @!P6 BRA `(.L_x_52) ;  /* 0x000000180060e947 */ /* 0x000fea0003800000 */
[----:B------:R-:W0:Y:S01]  /*2ba0*/  LDCU UR4, c[0x0][0x388] ;  /* 0x00007100ff0477ac */ /* 0x000e220008000800 */
[----:B------:R-:W-:Y:S01]  /*2bb0*/  IMAD.MOV.U32 R24, RZ, RZ, RZ ;  /* 0x000000ffff187224 */ /* 0x000fe200078e00ff */
[----:B0-----:R-:W-:-:S04]  /*2bc0*/  UIADD3 UR4, UPT, UPT, UR4, -0x2, URZ ;  /* 0xfffffffe04047890 */ /* 0x001fc8000fffe0ff */
[----:B------:R-:W-:-:S09]  /*2bd0*/  UISETP.GE.U32.AND UP0, UPT, UR4, 0xf, UPT ;  /* 0x0000000f0400788c */ /* 0x000fd2000bf06070 */
[----:B------:R-:W-:Y:S05]  /*2be0*/  BRA.U !UP0, `(.L_x_53) ;  /* 0x0000000d08507547 */ /* 0x000fea000b800000 */
        /* <DEDUP_REMOVED lines=8> */
.L_x_70:
        /* <DEDUP_REMOVED lines=13> */
[----:B0-----:R-:W-:Y:S02]  /*2d40*/  IMAD.U32 R4, RZ, RZ, UR4 ;  /* 0x00000004ff047e24 */ /* 0x001fe4000f8e00ff */
[----:B------:R-:W-:Y:S01]  /*2d50*/  IMAD.U32 R5, RZ, RZ, UR5 ;  /* 0x00000005ff057e24 */ /* 0x000fe2000f8e00ff */
[----:B-12---:R0:W-:Y:S06]  /*2d60*/  STL [R19], R0 ;  /* 0x0000000013007387 */ /* 0x0061ec0000100800 */
[----:B------:R-:W-:-:S07]  /*2d70*/  LEPC R20, `(.L_x_54) ;  /* 0x000000001014794e */ /* 0x000fce0000000000 */
[----:B0-----:R-:W-:Y:S05]  /*2d80*/  CALL.ABS.NOINC R8 ;  /* 0x0000000008007343 */ /* 0x001fea0003c00000 */
.L_x_54:
        /* <DEDUP_REMOVED lines=13> */
.L_x_55:
        /* <DEDUP_REMOVED lines=12> */
.L_x_56:
[----:B------:R-:W-:Y:S02]  /*2f20*/  R2UR UR4, R28 ;  /* 0x000000001c0472ca */ /* 0x000fe400000e0000 */
[----:B------:R-:W-:-:S13]  /*2f30*/  R2UR UR5, R29 ;  /* 0x000000001d0572ca */ /* 0x000fda00000e0000 */
[----:B------:R-:W2:Y:S01]  /*2f40*/  LDG.E R0, desc[UR4][R16.64+-0x14] ;  /* 0xffffec0410007981 */ /* 0x000ea2000c1e1900 */
[----:B------:R0:W1:Y:S01]  /*2f50*/  LDC.64 R8, c[0x4][R22] ;  /* 0x0100000016087b82 */ /* 0x0000620000000a00 */
[----:B------:R-:W3:Y:S01]  /*2f60*/  LDCU.64 UR4, c[0x4][0x10] ;  /* 0x01000200ff0477ac */ /* 0x000ee20008000a00 */
[----:B------:R-:W-:Y:S02]  /*2f70*/  IMAD.MOV.U32 R6, RZ, RZ, R18 ;  /* 0x000000ffff067224 */ /* 0x000fe400078e0012 */
[----:B------:R-:W-:Y:S02]  /*2f80*/  IMAD.MOV.U32 R7, RZ, RZ, R2 ;  /* 0x000000ffff077224 */ /* 0x000fe400078e0002 */
[----:B---3--:R-:W-:Y:S01]  /*2f90*/  IMAD.U32 R4, RZ, RZ, UR4 ;  /* 0x00000004ff047e24 */ /* 0x008fe2000f8e00ff */
[----:B------:R-:W-:Y:S01]  /*2fa0*/  MOV R5, UR5 ;  /* 0x0000000500057c02 */ /* 0x000fe20008000f00 */
[----:B-12---:R0:W-:Y:S06]  /*2fb0*/  STL [R19], R0 ;  /* 0x0000000013007387 */ /* 0x0061ec0000100800 */
[----:B------:R-:W-:-:S07]  /*2fc0*/  LEPC R20, `(.L_x_57) ;  /* 0x000000001014794e */ /* 0x000fce0000000000 */
[----:B0-----:R-:W-:Y:S05]  /*2fd0*/  CALL.ABS.NOINC R8 ;  /* 0x0000000008007343 */ /* 0x001fea0003c00000 */
.L_x_57:
        /* <DEDUP_REMOVED lines=12> */
.L_x_58:
        /* <DEDUP_REMOVED lines=12> */
.L_x_59:
        /* <DEDUP_REMOVED lines=12> */
.L_x_60:
        /* <DEDUP_REMOVED lines=12> */
.L_x_61:
        /* <DEDUP_REMOVED lines=12> */
.L_x_62:
        /* <DEDUP_REMOVED lines=12> */
.L_x_63:
        /* <DEDUP_REMOVED lines=12> */
.L_x_64:
        /* <DEDUP_REMOVED lines=12> */
.L_x_65:
        /* <DEDUP_REMOVED lines=12> */
.L_x_66:
        /* <DEDUP_REMOVED lines=12> */
.L_x_67:
        /* <DEDUP_REMOVED lines=12> */
.L_x_68:
        /* <DEDUP_REMOVED lines=12> */
.L_x_69:
[----:B------:R-:W-:Y:S02]  /*38e0*/  ISETP.NE.AND P6, PT, R26, RZ, PT ;  /* 0x000000ff1a00720c */ /* 0x000fe40003fc5270 */
[----:B------:R-:W-:-:S05]  /*38f0*/  IADD3 R16, P0, PT, R16, 0x40, RZ ;  /* 0x0000004010107810 */ /* 0x000fca0007f1e0ff */
[----:B------:R-:W-:-:S06]  /*3900*/  IMAD.X R17, RZ, RZ, R17, P0 ;  /* 0x000000ffff117224 */ /* 0x000fcc00000e0611 */
[----:B------:R-:W-:Y:S05]  /*3910*/  @P6 BRA `(.L_x_70) ;  /* 0xfffffff000d46947 */ /* 0x000fea000383ffff */
[----:B------:R-:W-:Y:S05]  /*3920*/  BSYNC.RECONVERGENT B6 ;  /* 0x0000000000067941 */ /* 0x000fea0003800200 */
.L_x_53:
[----:B------:R-:W-:Y:S01]  /*3930*/  LOP3.LUT R0, R23, 0xf, RZ, 0xc0, !PT ;  /* 0x0000000f17007812 */ /* 0x000fe200078ec0ff */
[----:B------:R-:W-:Y:S03]  /*3940*/  BSSY.RECONVERGENT B6, `(.L_x_52) ;  /* 0x00000bd000067945 */ /* 0x000fe60003800200 */
        /* <DEDUP_REMOVED lines=13> */
[----:B------:R-:W-:Y:S02]  /*3a20*/  IMAD.MOV.U32 R7, RZ, RZ, R2 ;  /* 0x000000ffff077224 */ /* 0x000fe400078e0002 */
[----:B------:R-:W1:Y:S01]  /*3a30*/  LDC.64 R8, c[0x4][R8] ;  /* 0x0100000008087b82 */ /* 0x000e620000000a00 */
[----:B0-----:R-:W-:Y:S02]  /*3a40*/  IMAD.U32 R4, RZ, RZ, UR4 ;  /* 0x00000004ff047e24 */ /* 0x001fe4000f8e00ff */
[----:B------:R-:W-:Y:S01]  /*3a50*/  IMAD.U32 R5, RZ, RZ, UR5 ;  /* 0x00000005ff057e24 */ /* 0x000fe2000f8e00ff */
[----:B-12---:R0:W-:Y:S06]  /*3a60*/  STL [R1], R0 ;  /* 0x0000000001007387 */ /* 0x0061ec0000100800 */
[----:B------:R-:W-:-:S07]  /*3a70*/  LEPC R20, `(.L_x_73) ;  /* 0x000000001014794e */ /* 0x000fce0000000000 */
[----:B0-----:R-:W-:Y:S05]  /*3a80*/  CALL.ABS.NOINC R8 ;  /* 0x0000000008007343 */ /* 0x001fea0003c00000 */
.L_x_73:
        /* <DEDUP_REMOVED lines=13> */
.L_x_74:
        /* <DEDUP_REMOVED lines=12> */
.L_x_75:
        /* <DEDUP_REMOVED lines=12> */
.L_x_76:
        /* <DEDUP_REMOVED lines=12> */
.L_x_77:
        /* <DEDUP_REMOVED lines=12> */
.L_x_78:
        /* <DEDUP_REMOVED lines=12> */
.L_x_79:
        /* <DEDUP_REMOVED lines=12> */
.L_x_80:
[----:B------:R-:W-:-:S07]  /*3fe0*/  VIADD R24, R24, 0x8 ;  /* 0x0000000818187836 */ /* 0x000fce0000000000 */
.L_x_72:
        /* <DEDUP_REMOVED lines=20> */
.L_x_82:
        /* <DEDUP_REMOVED lines=12> */
.L_x_83:
        /* <DEDUP_REMOVED lines=12> */
.L_x_84:
        /* <DEDUP_REMOVED lines=12> */
.L_x_85:
[----:B------:R-:W-:-:S07]  /*4370*/  VIADD R24, R24, 0x4 ;  /* 0x0000000418187836 */ /* 0x000fce0000000000 */
.L_x_81:
[----:B------:R-:W-:-:S13]  /*4380*/  ISETP.NE.AND P0, PT, R23, RZ, PT ;  /* 0x000000ff1700720c */ /* 0x000fda0003f05270 */
[----:B------:R-:W-:Y:S05]  /*4390*/  @!P0 BRA `(.L_x_71) ;  /* 0x00000000005c8947 */ /* 0x000fea0003800000 */
[----:B------:R-:W0:Y:S01]  /*43a0*/  LDC.64 R16, c[0x0][0x380] ;  /* 0x0000e000ff107b82 */ /* 0x000e220000000a00 */
[----:B------:R-:W-:Y:S02]  /*43b0*/  IMAD.MOV R23, RZ, RZ, -R23 ;  /* 0x000000ffff177224 */ /* 0x000fe400078e0a17 */
[----:B0-----:R-:W-:-:S07]  /*43c0*/  IMAD.WIDE.U32 R16, R24, 0x4, R16 ;  /* 0x0000000418107825 */ /* 0x001fce00078e0010 */
.L_x_87:
[----:B------:R-:W-:Y:S02]  /*43d0*/  R2UR UR4, R28 ;  /* 0x000000001c0472ca */ /* 0x000fe400000e0000 */
[----:B------:R-:W-:-:S13]  /*43e0*/  R2UR UR5, R29 ;  /* 0x000000001d0572ca */ /* 0x000fda00000e0000 */
[----:B------:R-:W2:Y:S01]  /*43f0*/  LDG.E R0, desc[UR4][R16.64] ;  /* 0x0000000410007981 */ /* 0x000ea2000c1e1900 */
[----:B------:R-:W-:Y:S01]  /*4400*/  MOV R8, 0x0 ;  /* 0x0000000000087802 */ /* 0x000fe20000000f00 */
[----:B------:R-:W0:Y:S01]  /*4410*/  LDCU.64 UR4, c[0x4][0x10] ;  /* 0x01000200ff0477ac */ /* 0x000e220008000a00 */
[----:B------:R-:W-:Y:S02]  /*4420*/  VIADD R23, R23, 0x1 ;  /* 0x0000000117177836 */ /* 0x000fe40000000000 */
[----:B------:R-:W-:Y:S02]  /*4430*/  IMAD.MOV.U32 R6, RZ, RZ, R18 ;  /* 0x000000ffff067224 */ /* 0x000fe400078e0012 */
[----:B------:R-:W1:Y:S01]  /*4440*/  LDC.64 R8, c[0x4][R8] ;  /* 0x0100000008087b82 */ /* 0x000e620000000a00 */
[----:B------:R-:W-:Y:S01]  /*4450*/  ISETP.NE.AND P0, PT, R23, RZ, PT ;  /* 0x000000ff1700720c */ /* 0x000fe20003f05270 */
[----:B------:R-:W-:Y:S02]  /*4460*/  IMAD.MOV.U32 R7, RZ, RZ, R2 ;  /* 0x000000ffff077224 */ /* 0x000fe400078e0002 */
[----:B0-----:R-:W-:-:S02]  /*4470*/  IMAD.U32 R4, RZ, RZ, UR4 ;  /* 0x00000004ff047e24 */ /* 0x001fc4000f8e00ff */
[----:B------:R-:W-:Y:S01]  /*4480*/  IMAD.U32 R5, RZ, RZ, UR5 ;  /* 0x00000005ff057e24 */ /* 0x000fe2000f8e00ff */
[----:B--2---:R0:W-:Y:S02]  /*4490*/  STL [R1], R0 ;  /* 0x0000000001007387 */ /* 0x0041e40000100800 */
[----:B01----:R-:W-:-:S07]  /*44a0*/  P2R R0, PR, RZ, 0x1 ;  /* 0x00000001ff007803 */ /* 0x003fce0000000000 */
[----:B------:R-:W-:-:S07]  /*44b0*/  LEPC R20, `(.L_x_86) ;  /* 0x000000001014794e */ /* 0x000fce0000000000 */
[----:B------:R-:W-:Y:S05]  /*44c0*/  CALL.ABS.NOINC R8 ;  /* 0x0000000008007343 */ /* 0x000fea0003c00000 */
.L_x_86:
[----:B------:R-:W-:Y:S02]  /*44d0*/  ISETP.NE.AND P6, PT, R23, RZ, PT ;  /* 0x000000ff1700720c */ /* 0x000fe40003fc5270 */
[----:B------:R-:W-:-:S05]  /*44e0*/  IADD3 R16, P0, PT, R16, 0x4, RZ ;  /* 0x0000000410107810 */ /* 0x000fca0007f1e0ff */
[----:B------:R-:W-:-:S06]  /*44f0*/  IMAD.X R17, RZ, RZ, R17, P0 ;  /* 0x000000ffff117224 */ /* 0x000fcc00000e0611 */
[----:B------:R-:W-:Y:S05]  /*4500*/  @P6 BRA `(.L_x_87) ;  /* 0xfffffffc00b06947 */ /* 0x000fea000383ffff */
.L_x_71:
[----:B------:R-:W-:Y:S05]  /*4510*/  BSYNC.RECONVERGENT B6 ;  /* 0x0000000000067941 */ /* 0x000fea0003800200 */
.L_x_52:
[----:B------:R-:W0:Y:S01]  /*4520*/  LDC R0, c[0x0][0x388] ;  /* 0x0000e200ff007b82 */ /* 0x000e220000000800 */
[----:B------:R-:W-:Y:S02]  /*4530*/  R2UR UR4, R28 ;  /* 0x000000001c0472ca */ /* 0x000fe400000e0000 */
[----:B------:R-:W-:-:S05]  /*4540*/  R2UR UR5, R29 ;  /* 0x000000001d0572ca */ /* 0x000fca00000e0000 */
[----:B------:R-:W1:Y:S01]  /*4550*/  LDC.64 R10, c[0x0][0x380] ;  /* 0x0000e000ff0a7b82 */ /* 0x000e620000000a00 */
[----:B0-----:R-:W-:-:S04]  /*4560*/  VIADD R3, R0, 0xffffffff ;  /* 0xffffffff00037836 */ /* 0x001fc80000000000 */
[----:B-1----:R-:W-:-:S05]  /*4570*/  IMAD.WIDE R10, R3, 0x4, R10 ;  /* 0x00000004030a7825 */ /* 0x002fca00078e020a */
        /* <DEDUP_REMOVED lines=11> */
.L_x_88:
[----:B------:R0:W1:Y:S01]  /*4630*/  LDC.64 R2, c[0x4][R16] ;  /* 0x0100000010027b82 */ /* 0x0000620000000a00 */
[----:B------:R-:W2:Y:S01]  /*4640*/  LDCU.64 UR4, c[0x4][0x20] ;  /* 0x01000400ff0477ac */ /* 0x000ea20008000a00 */
[----:B------:R-:W-:Y:S01]  /*4650*/  CS2R R6, SRZ ;  /* 0x0000000000067805 */ /* 0x000fe2000001ff00 */
[----:B--2---:R-:W-:Y:S02]  /*4660*/  IMAD.U32 R4, RZ, RZ, UR4 ;  /* 0x00000004ff047e24 */ /* 0x004fe4000f8e00ff */
[----:B0-----:R-:W-:-:S07]  /*4670*/  IMAD.U32 R5, RZ, RZ, UR5 ;  /* 0x00000005ff057e24 */ /* 0x001fce000f8e00ff */
[----:B------:R-:W-:-:S07]  /*4680*/  LEPC R20, `(.L_x_89) ;  /* 0x000000001014794e */ /* 0x000fce0000000000 */
[----:B-1----:R-:W-:Y:S05]  /*4690*/  CALL.ABS.NOINC R2 ;  /* 0x0000000002007343 */ /* 0x002fea0003c00000 */
.L_x_89:
[----:B------:R-:W0:Y:S01]  /*46a0*/  LDC.64 R16, c[0x4][R16] ;  /* 0x0100000010107b82 */ /* 0x000e220000000a00 */
[----:B------:R-:W1:Y:S01]  /*46b0*/  LDCU.64 UR4, c[0x4][0x40] ;  /* 0x01000800ff0477ac */ /* 0x000e620008000a00 */
[----:B------:R-:W-:Y:S01]  /*46c0*/  CS2R R6, SRZ ;  /* 0x0000000000067805 */ /* 0x000fe2000001ff00 */
[----:B-1----:R-:W-:Y:S02]  /*46d0*/  IMAD.U32 R4, RZ, RZ, UR4 ;  /* 0x00000004ff047e24 */ /* 0x002fe4000f8e00ff */
[----:B------:R-:W-:-:S07]  /*46e0*/  IMAD.U32 R5, RZ, RZ, UR5 ;  /* 0x00000005ff057e24 */ /* 0x000fce000f8e00ff */
[----:B------:R-:W-:-:S07]  /*46f0*/  LEPC R20, `(.L_x_90) ;  /* 0x000000001014794e */ /* 0x000fce0000000000 */
[----:B0-----:R-:W-:Y:S05]  /*4700*/  CALL.ABS.NOINC R16 ;  /* 0x0000000010007343 */ /* 0x001fea0003c00000 */
.L_x_90:
[----:B------:R-:W-:Y:S05]  /*4710*/  EXIT ;  /* 0x000000000000794d */ /* 0x000fea0003800000 */
.L_x_91:
[----:B------:R-:W-:-:S00]  /*4720*/  BRA `(.L_x_91) ;  /* 0xfffffffc00fc7947 */ /* 0x000fc0000383ffff */
[----:B------:R-:W-:-:S00]  /*4730*/  NOP ;  /* 0x0000000000007918 */ /* 0x000fc00000000000 */
        /* <DEDUP_REMOVED lines=12> */
.L_x_92:


//--------------------- .nv.global.init           --------------------------
	.section	.nv.global.init,"aw",@progbits
.nv.global.init:
	.type		$str,@object
	.size		$str,($str$2 - $str)
$str:
        /*0000*/ 	.byte	0x5b, 0x00
	.type		$str$2,@object
	.size		$str$2,($str$3 - $str$2)
$str$2:
        /*0002*/ 	.byte	0x25, 0x64, 0x00
	.type		$str$3,@object
	.size		$str$3,($str$1 - $str$3)
$str$3:
        /*0005*/ 	.byte	0x5d, 0x0a, 0x00
	.type		$str$1,@object
	.size		$str$1,($str$5 - $str$1)
$str$1:
        /*0008*/ 	.byte	0x25, 0x64, 0x2c, 0x20, 0x00
	.type		$str$5,@object
	.size		$str$5,($str$4 - $str$5)
$str$5:
        /*000d*/ 	.byte	0x41, 0x72, 0x72, 0x61, 0x79, 0x31, 0x44, 0x2e, 0x61, 0x72, 0x72, 0x20, 0x3d, 0x20, 0x00
	.type		$str$4,@object
	.size		$str$4,($str$7 - $str$4)
$str$4:
        /*001c*/ 	.byte	0x41, 0x72, 0x72, 0x61, 0x79, 0x31, 0x44, 0x2e, 0x6c, 0x65, 0x6e, 0x20, 0x3d, 0x20, 0x25, 0x64
        /*002c*/ 	.byte	0x0a, 0x00
	.type		$str$7,@object
	.size		$str$7,($str$6 - $str$7)
$str$7:
        /*002e*/ 	.byte	0x2d, 0x2d, 0x2d, 0x20, 0x45, 0x4e, 0x44, 0x20, 0x5f, 0x5f, 0x67, 0x6c, 0x6f, 0x62, 0x61, 0x6c
        /*003e*/ 	.byte	0x5f, 0x5f, 0x20, 0x76, 0x6f, 0x69, 0x64, 0x20, 0x61, 0x64, 0x64, 0x5f, 0x4d, 0x5f, 0x4b, 0x65
        /*004e*/ 	.byte	0x72, 0x6e, 0x65, 0x6c, 0x28, 0x41, 0x72, 0x72, 0x61, 0x79, 0x31, 0x44, 0x20, 0x61, 0x72, 0x72
        /*005e*/ 	.byte	0x31, 0x44, 0x2c, 0x20, 0x69, 0x6e, 0x74, 0x20, 0x4d, 0x29, 0x20, 0x45, 0x4e, 0x44, 0x20, 0x2d
        /*006e*/ 	.byte	0x2d, 0x2d, 0x0a, 0x0a, 0x00
	.type		$str$6,@object
	.size		$str$6,(.L_6 - $str$6)
$str$6:
        /*0073*/ 	.byte	0x0a, 0x2d, 0x2d, 0x2d, 0x20, 0x53, 0x54, 0x41, 0x52, 0x54, 0x20, 0x5f, 0x5f, 0x67, 0x6c, 0x6f
        /*0083*/ 	.byte	0x62, 0x61, 0x6c, 0x5f, 0x5f, 0x20, 0x76, 0x6f, 0x69, 0x64, 0x20, 0x61, 0x64, 0x64, 0x5f, 0x4d
        /*0093*/ 	.byte	0x5f, 0x4b, 0x65, 0x72, 0x6e, 0x65, 0x6c, 0x28, 0x41, 0x72, 0x72, 0x61, 0x79, 0x31, 0x44, 0x20
        /*00a3*/ 	.byte	0x61, 0x72, 0x72, 0x31, 0x44, 0x2c, 0x20, 0x69, 0x6e, 0x74, 0x20, 0x4d, 0x29, 0x20, 0x53, 0x54
        /*00b3*/ 	.byte	0x41, 0x52, 0x54, 0x20, 0x2d, 0x2d, 0x2d, 0x0a, 0x00
.L_6:


//--------------------- .nv.shared.reserved.0     --------------------------
	.section	.nv.shared.reserved.0,"aw",@nobits
	.weak		__nv_reservedSMEM_offset_0_alias
	.size		__nv_reservedSMEM_offset_0_alias, 0, 64
	.other		__nv_reservedSMEM_offset_0_alias,@"STO_CUDA_RESERVED_SHARED STV_DEFAULT"
__nv_reservedSMEM_offset_0_alias:
	.zero		0
	.zero		64


//--------------------- .nv.constant0._Z12add_M_Kernel7Array1Di --------------------------
	.section	.nv.constant0._Z12add_M_Kernel7Array1Di,"a",@progbits
	.sectionflags	@""
	.align	4
.nv.constant0._Z12add_M_Kernel7Array1Di:
	.zero		916


//--------------------- SYMBOLS --------------------------

	.type		.nv.reservedSmem.offset0,@object
	.size		.nv.reservedSmem.offset0,0x4
	.type		vprintf,@function
